// auto-generated by cutlass_sweep.gemm — config: {"arch": "sm_90", "cluster_m": 1, "cluster_n": 2, "dtype": "e5m2", "stages": 5, "tile_k": 64, "tile_m": 64, "tile_n": 128}
#include "cutlass/cutlass.h"
#include "cutlass/gemm/collective/collective_builder.hpp"
#include "cutlass/gemm/device/gemm_universal_adapter.h"
#include "cutlass/gemm/kernel/gemm_universal.hpp"
#include "cutlass/epilogue/collective/collective_builder.hpp"

using ElemA = cutlass::float_e5m2_t;
using ElemB = cutlass::float_e5m2_t;
using ElemCD = cutlass::float_e5m2_t;
using Acc  = float;
using TileShape    = cute::Shape<cute::_64, cute::_128, cute::_64>;
using ClusterShape = cute::Shape<cute::_1, cute::_2, cute::_1>;

using CollectiveEpilogue = typename cutlass::epilogue::collective::CollectiveBuilder<
    cutlass::arch::Sm90, cutlass::arch::OpClassTensorOp,
    TileShape, ClusterShape,
    cutlass::epilogue::collective::EpilogueTileAuto,
    Acc, Acc,
    ElemCD, cutlass::layout::RowMajor, 128 / cutlass::sizeof_bits<ElemCD>::value,
    ElemCD, cutlass::layout::RowMajor, 128 / cutlass::sizeof_bits<ElemCD>::value,
    cutlass::epilogue::collective::EpilogueScheduleAuto
  >::CollectiveOp;

using CollectiveMainloop = typename cutlass::gemm::collective::CollectiveBuilder<
    cutlass::arch::Sm90, cutlass::arch::OpClassTensorOp,
    ElemA, cutlass::layout::RowMajor, 128 / cutlass::sizeof_bits<ElemA>::value,
    ElemB, cutlass::layout::ColumnMajor, 128 / cutlass::sizeof_bits<ElemB>::value,
    Acc,
    TileShape, ClusterShape,
    cutlass::gemm::collective::StageCount<5>,
    cutlass::gemm::collective::KernelScheduleAuto
  >::CollectiveOp;

using GemmKernel = cutlass::gemm::kernel::GemmUniversal<
    cute::Shape<int,int,int,int>,
    CollectiveMainloop,
    CollectiveEpilogue
>;
using Gemm = cutlass::gemm::device::GemmUniversalAdapter<GemmKernel>;

// Force the device kernel symbol into the cubin without needing a host main.
auto* _anchor = &cutlass::device_kernel<GemmKernel>;


// ===== COMPILED SASS (sm_90a) =====

	.target	sm_90a

	.elftype	@"ET_EXEC"


//--------------------- .note.nv.tkinfo           --------------------------
	.section	.note.nv.tkinfo,"",@"SHT_NOTE"
	.sectionflags	@"SHF_NOTE_NV_TKINFO"
	.tkinfo
        /*0018*/ 	.word	0x00000002
        /*0030*/ 	.string	""
        /*0030*/ 	.string	"ptxas"
        /*0030*/ 	.string	"Cuda compilation tools, release 13.0, V13.0.88"
        /*0030*/ 	.string	"Build cuda_13.0.r13.0/compiler.36424714_0"
        /*0030*/ 	.string	"-arch sm_90a -m 64 "



//--------------------- .note.nv.cuinfo           --------------------------
	.section	.note.nv.cuinfo,"",@"SHT_NOTE"
	.sectionflags	@"SHF_NOTE_NV_CUINFO"
        /*0018*/ 	.short	0x0002
        /*001a*/ 	.short	0x005a
        /*001c*/ 	.short	0x0082
	.zero		2


//--------------------- .nv.info                  --------------------------
	.section	.nv.info,"",@"SHT_CUDA_INFO"
	.align	4


	//----- nvinfo : EIATTR_REGCOUNT
	.align		4
        /*0000*/ 	.byte	0x04, 0x2f
        /*0002*/ 	.short	(.L_12 - .L_11)
	.align		4
.L_11:
        /*0004*/ 	.word	index@(_ZN7cutlass13device_kernelINS_4gemm6kernel13GemmUniversalIN4cute5tupleIJiiiiEEENS1_10collective13CollectiveMmaINS1_37MainloopSm90TmaGmmaWarpSpecializedFP8ILi5ENS5_IJNS4_1CILi1EEENSA_ILi2EEESB_EEENS1_32KernelTmaWarpSpecializedPingpongEEENS5_IJNSA_ILi64EEENSA_ILi128EEESG_EEENS_12float_e5m2_tENS5_IJlSB_lEEESJ_SK_NS4_8TiledMMAINS4_8MMA_AtomIJNS4_4SM904GMMA31MMA_64x128x32_F32E5M2E5M2_SS_TNILNSO_7ScaleInE1ELSQ_1EEEEEENS4_6LayoutINS5_IJSB_SB_SB_EEENS5_IJNSA_ILi0EEESV_SV_EEEEENS5_IJNS4_10UnderscoreESY_SY_EEEEENS4_23SM90_TMA_LOAD_MULTICASTENS4_14ComposedLayoutINS4_7SwizzleILi2ELi4ELi3EEENS4_18smem_ptr_flag_bitsILi8EEENST_INS5_IJNSA_ILi8EEESG_EEENS5_IJSG_SB_EEEEEEEvNS4_8identityENS4_13SM90_TMA_LOADES1B_vS1C_EENS_8epilogue10collective6detail29Sm90TmaWarpSpecializedAdapterINS1G_15DefaultEpilogueISJ_SK_SK_NS1F_6thread17LinearCombinationISJ_Li1EffLNS1K_9ScaleType4KindE0ELNS_15FloatRoundStyleE2ESJ_EENS1_15EpilogueDefaultEEEEEvvEEEEvNT_6ParamsE)
        /*0008*/ 	.word	0x000000a8


	//----- nvinfo : EIATTR_FRAME_SIZE
	.align		4
.L_12:
        /*000c*/ 	.byte	0x04, 0x11
        /*000e*/ 	.short	(.L_14 - .L_13)
	.align		4
.L_13:
        /*0010*/ 	.word	index@(_ZN7cutlass13device_kernelINS_4gemm6kernel13GemmUniversalIN4cute5tupleIJiiiiEEENS1_10collective13CollectiveMmaINS1_37MainloopSm90TmaGmmaWarpSpecializedFP8ILi5ENS5_IJNS4_1CILi1EEENSA_ILi2EEESB_EEENS1_32KernelTmaWarpSpecializedPingpongEEENS5_IJNSA_ILi64EEENSA_ILi128EEESG_EEENS_12float_e5m2_tENS5_IJlSB_lEEESJ_SK_NS4_8TiledMMAINS4_8MMA_AtomIJNS4_4SM904GMMA31MMA_64x128x32_F32E5M2E5M2_SS_TNILNSO_7ScaleInE1ELSQ_1EEEEEENS4_6LayoutINS5_IJSB_SB_SB_EEENS5_IJNSA_ILi0EEESV_SV_EEEEENS5_IJNS4_10UnderscoreESY_SY_EEEEENS4_23SM90_TMA_LOAD_MULTICASTENS4_14ComposedLayoutINS4_7SwizzleILi2ELi4ELi3EEENS4_18smem_ptr_flag_bitsILi8EEENST_INS5_IJNSA_ILi8EEESG_EEENS5_IJSG_SB_EEEEEEEvNS4_8identityENS4_13SM90_TMA_LOADES1B_vS1C_EENS_8epilogue10collective6detail29Sm90TmaWarpSpecializedAdapterINS1G_15DefaultEpilogueISJ_SK_SK_NS1F_6thread17LinearCombinationISJ_Li1EffLNS1K_9ScaleType4KindE0ELNS_15FloatRoundStyleE2ESJ_EENS1_15EpilogueDefaultEEEEEvvEEEEvNT_6ParamsE)
        /*0014*/ 	.word	0x00000000


	//----- nvinfo : EIATTR_MIN_STACK_SIZE
	.align		4
.L_14:
        /*0018*/ 	.byte	0x04, 0x12
        /*001a*/ 	.short	(.L_16 - .L_15)
	.align		4
.L_15:
        /*001c*/ 	.word	index@(_ZN7cutlass13device_kernelINS_4gemm6kernel13GemmUniversalIN4cute5tupleIJiiiiEEENS1_10collective13CollectiveMmaINS1_37MainloopSm90TmaGmmaWarpSpecializedFP8ILi5ENS5_IJNS4_1CILi1EEENSA_ILi2EEESB_EEENS1_32KernelTmaWarpSpecializedPingpongEEENS5_IJNSA_ILi64EEENSA_ILi128EEESG_EEENS_12float_e5m2_tENS5_IJlSB_lEEESJ_SK_NS4_8TiledMMAINS4_8MMA_AtomIJNS4_4SM904GMMA31MMA_64x128x32_F32E5M2E5M2_SS_TNILNSO_7ScaleInE1ELSQ_1EEEEEENS4_6LayoutINS5_IJSB_SB_SB_EEENS5_IJNSA_ILi0EEESV_SV_EEEEENS5_IJNS4_10UnderscoreESY_SY_EEEEENS4_23SM90_TMA_LOAD_MULTICASTENS4_14ComposedLayoutINS4_7SwizzleILi2ELi4ELi3EEENS4_18smem_ptr_flag_bitsILi8EEENST_INS5_IJNSA_ILi8EEESG_EEENS5_IJSG_SB_EEEEEEEvNS4_8identityENS4_13SM90_TMA_LOADES1B_vS1C_EENS_8epilogue10collective6detail29Sm90TmaWarpSpecializedAdapterINS1G_15DefaultEpilogueISJ_SK_SK_NS1F_6thread17LinearCombinationISJ_Li1EffLNS1K_9ScaleType4KindE0ELNS_15FloatRoundStyleE2ESJ_EENS1_15EpilogueDefaultEEEEEvvEEEEvNT_6ParamsE)
        /*0020*/ 	.word	0x00000000
.L_16:


//--------------------- .nv.compat                --------------------------
	.section	.nv.compat,"",@"SHT_CUDA_COMPAT_INFO"
	.align	4
        /*0000*/ 	.byte	0x02, 0x09, 0x01, 0x00, 0x02, 0x02, 0x04, 0x00, 0x02, 0x05, 0x05, 0x00, 0x03, 0x07, 0x01, 0x01
        /*0010*/ 	.byte	0x02, 0x03, 0x01, 0x00, 0x02, 0x06, 0x01, 0x00, 0x04, 0x0b, 0x08, 0x00, 0x00, 0x00, 0x00, 0x00
        /*0020*/ 	.byte	0x00, 0x00, 0x00, 0x00


//--------------------- .nv.info._ZN7cutlass13device_kernelINS_4gemm6kernel13GemmUniversalIN4cute5tupleIJiiiiEEENS1_10collective13CollectiveMmaINS1_37MainloopSm90TmaGmmaWarpSpecializedFP8ILi5ENS5_IJNS4_1CILi1EEENSA_ILi2EEESB_EEENS1_32KernelTmaWarpSpecializedPingpongEEENS5_IJNSA_ILi64EEENSA_ILi128EEESG_EEENS_12float_e5m2_tENS5_IJlSB_lEEESJ_SK_NS4_8TiledMMAINS4_8MMA_AtomIJNS4_4SM904GMMA31MMA_64x128x32_F32E5M2E5M2_SS_TNILNSO_7ScaleInE1ELSQ_1EEEEEENS4_6LayoutINS5_IJSB_SB_SB_EEENS5_IJNSA_ILi0EEESV_SV_EEEEENS5_IJNS4_10UnderscoreESY_SY_EEEEENS4_23SM90_TMA_LOAD_MULTICASTENS4_14ComposedLayoutINS4_7SwizzleILi2ELi4ELi3EEENS4_18smem_ptr_flag_bitsILi8EEENST_INS5_IJNSA_ILi8EEESG_EEENS5_IJSG_SB_EEEEEEEvNS4_8identityENS4_13SM90_TMA_LOADES1B_vS1C_EENS_8epilogue10collective6detail29Sm90TmaWarpSpecializedAdapterINS1G_15DefaultEpilogueISJ_SK_SK_NS1F_6thread17LinearCombinationISJ_Li1EffLNS1K_9ScaleType4KindE0ELNS_15FloatRoundStyleE2ESJ_EENS1_15EpilogueDefaultEEEEEvvEEEEvNT_6ParamsE --------------------------
	.section	.nv.info._ZN7cutlass13device_kernelINS_4gemm6kernel13GemmUniversalIN4cute5tupleIJiiiiEEENS1_10collective13CollectiveMmaINS1_37MainloopSm90TmaGmmaWarpSpecializedFP8ILi5ENS5_IJNS4_1CILi1EEENSA_ILi2EEESB_EEENS1_32KernelTmaWarpSpecializedPingpongEEENS5_IJNSA_ILi64EEENSA_ILi128EEESG_EEENS_12float_e5m2_tENS5_IJlSB_lEEESJ_SK_NS4_8TiledMMAINS4_8MMA_AtomIJNS4_4SM904GMMA31MMA_64x128x32_F32E5M2E5M2_SS_TNILNSO_7ScaleInE1ELSQ_1EEEEEENS4_6LayoutINS5_IJSB_SB_SB_EEENS5_IJNSA_ILi0EEESV_SV_EEEEENS5_IJNS4_10UnderscoreESY_SY_EEEEENS4_23SM90_TMA_LOAD_MULTICASTENS4_14ComposedLayoutINS4_7SwizzleILi2ELi4ELi3EEENS4_18smem_ptr_flag_bitsILi8EEENST_INS5_IJNSA_ILi8EEESG_EEENS5_IJSG_SB_EEEEEEEvNS4_8identityENS4_13SM90_TMA_LOADES1B_vS1C_EENS_8epilogue10collective6detail29Sm90TmaWarpSpecializedAdapterINS1G_15DefaultEpilogueISJ_SK_SK_NS1F_6thread17LinearCombinationISJ_Li1EffLNS1K_9ScaleType4KindE0ELNS_15FloatRoundStyleE2ESJ_EENS1_15EpilogueDefaultEEEEEvvEEEEvNT_6ParamsE,"",@"SHT_CUDA_INFO"
	.sectionflags	@""
	.align	4


	//----- nvinfo : EIATTR_CUDA_API_VERSION
	.align		4
        /*0000*/ 	.byte	0x04, 0x37
        /*0002*/ 	.short	(.L_18 - .L_17)
.L_17:
        /*0004*/ 	.word	0x00000082


	//----- nvinfo : EIATTR_KPARAM_INFO
	.align		4
.L_18:
        /*0008*/ 	.byte	0x04, 0x17
        /*000a*/ 	.short	(.L_20 - .L_19)
.L_19:
        /*000c*/ 	.word	0x00000000
        /*0010*/ 	.short	0x0000
        /*0012*/ 	.short	0x0070
        /*0014*/ 	.byte	0x00, 0xf0, 0x01, 0x10


	//----- nvinfo : EIATTR_SPARSE_MMA_MASK
	.align		4
.L_20:
        /*0018*/ 	.byte	0x03, 0x50
        /*001a*/ 	.short	0x0000


	//----- nvinfo : EIATTR_MAXREG_COUNT
	.align		4
        /*001c*/ 	.byte	0x03, 0x1b
        /*001e*/ 	.short	0x00a8


	//----- nvinfo : EIATTR_NUM_BARRIERS
	.align		4
        /*0020*/ 	.byte	0x02, 0x4c
        /*0022*/ 	.byte	0x01
	.zero		1


	//----- nvinfo : EIATTR_MERCURY_ISA_VERSION
	.align		4
        /*0024*/ 	.byte	0x03, 0x5f
        /*0026*/ 	.short	0x0101


	//----- nvinfo : EIATTR_INT_WARP_WIDE_INSTR_OFFSETS
	.align		4
        /*0028*/ 	.byte	0x04, 0x31
        /*002a*/ 	.short	(.L_22 - .L_21)


	//   ....[0]....
.L_21:
        /*002c*/ 	.word	0x000004d0


	//   ....[1]....
        /*0030*/ 	.word	0x00000510


	//   ....[2]....
        /*0034*/ 	.word	0x00000660


	//   ....[3]....
        /*0038*/ 	.word	0x00000670


	//   ....[4]....
        /*003c*/ 	.word	0x00000690


	//   ....[5]....
        /*0040*/ 	.word	0x000006a0


	//   ....[6]....
        /*0044*/ 	.word	0x00000730


	//   ....[7]....
        /*0048*/ 	.word	0x00000790


	//   ....[8]....
        /*004c*/ 	.word	0x00003090


	//----- nvinfo : EIATTR_COOP_GROUP_MASK_REGIDS
	.align		4
.L_22:
        /*0050*/ 	.byte	0x04, 0x29
        /*0052*/ 	.short	(.L_24 - .L_23)


	//   ....[0]....
.L_23:
        /*0054*/ 	.word	0xffffffff


	//   ....[1]....
        /*0058*/ 	.word	0xffffffff


	//   ....[2]....
        /*005c*/ 	.word	0xffffffff


	//   ....[3]....
        /*0060*/ 	.word	0xffffffff


	//   ....[4]....
        /*0064*/ 	.word	0xffffffff


	//   ....[5]....
        /*0068*/ 	.word	0xffffffff


	//   ....[6]....
        /*006c*/ 	.word	0xffffffff


	//----- nvinfo : EIATTR_COOP_GROUP_INSTR_OFFSETS
	.align		4
.L_24:
        /*0070*/ 	.byte	0x04, 0x28
        /*0072*/ 	.short	(.L_26 - .L_25)


	//   ....[0]....
.L_25:
        /*0074*/ 	.word	0x00000060


	//   ....[1]....
        /*0078*/ 	.word	0x00000070


	//   ....[2]....
        /*007c*/ 	.word	0x00000130


	//   ....[3]....
        /*0080*/ 	.word	0x000002f0


	//   ....[4]....
        /*0084*/ 	.word	0x00000330


	//   ....[5]....
        /*0088*/ 	.word	0x000003b0


	//   ....[6]....
        /*008c*/ 	.word	0x000008f0


	//----- nvinfo : EIATTR_REG_RECONFIG
	.align		4
.L_26:
        /*0090*/ 	.byte	0x01, 0x54
	.zero		2


	//----- nvinfo : EIATTR_MBARRIER_INSTR_OFFSETS
	.align		4
        /*0094*/ 	.byte	0x04, 0x39
        /*0096*/ 	.short	(.L_28 - .L_27)


	//   ....[0]....
.L_27:
        /*0098*/ 	.word	0x00000240
        /*009c*/ 	.word	0x000000ff
        /*00a0*/ 	.word	0x00000000
        /*00a4*/ 	.short	0x0100
        /*00a6*/ 	.byte	0x08
	.zero		1


	//   ....[1]....
        /*00a8*/ 	.word	0x00000250
        /*00ac*/ 	.word	0x000000ff
        /*00b0*/ 	.word	0x00000028
        /*00b4*/ 	.short	0x0100
        /*00b6*/ 	.byte	0x08
	.zero		1


	//   ....[2]....
        /*00b8*/ 	.word	0x00000260
        /*00bc*/ 	.word	0x000000ff
        /*00c0*/ 	.word	0x00000008
        /*00c4*/ 	.short	0x0100
        /*00c6*/ 	.byte	0x08
	.zero		1


	//   ....[3]....
        /*00c8*/ 	.word	0x00000270
        /*00cc*/ 	.word	0x000000ff
        /*00d0*/ 	.word	0x00000030
        /*00d4*/ 	.short	0x0100
        /*00d6*/ 	.byte	0x08
	.zero		1


	//   ....[4]....
        /*00d8*/ 	.word	0x00000280
        /*00dc*/ 	.word	0x000000ff
        /*00e0*/ 	.word	0x00000010
        /*00e4*/ 	.short	0x0100
        /*00e6*/ 	.byte	0x08
	.zero		1


	//   ....[5]....
        /*00e8*/ 	.word	0x00000290
        /*00ec*/ 	.word	0x000000ff
        /*00f0*/ 	.word	0x00000038
        /*00f4*/ 	.short	0x0100
        /*00f6*/ 	.byte	0x08
	.zero		1


	//   ....[6]....
        /*00f8*/ 	.word	0x000002a0
        /*00fc*/ 	.word	0x000000ff
        /*0100*/ 	.word	0x00000018
        /*0104*/ 	.short	0x0100
        /*0106*/ 	.byte	0x08
	.zero		1


	//   ....[7]....
        /*0108*/ 	.word	0x000002b0
        /*010c*/ 	.word	0x000000ff
        /*0110*/ 	.word	0x00000040
        /*0114*/ 	.short	0x0100
        /*0116*/ 	.byte	0x08
	.zero		1


	//   ....[8]....
        /*0118*/ 	.word	0x000002c0
        /*011c*/ 	.word	0x000000ff
        /*0120*/ 	.word	0x00000020
        /*0124*/ 	.short	0x0100
        /*0126*/ 	.byte	0x08
	.zero		1


	//   ....[9]....
        /*0128*/ 	.word	0x000002d0
        /*012c*/ 	.word	0x000000ff
        /*0130*/ 	.word	0x00000048
        /*0134*/ 	.short	0x0100
        /*0136*/ 	.byte	0x08
	.zero		1


	//   ....[10]....
        /*0138*/ 	.word	0x000007c0
        /*013c*/ 	.word	0x000000ff
        /*0140*/ 	.word	0x00000080
        /*0144*/ 	.short	0x0100
        /*0146*/ 	.byte	0x08
	.zero		1


	//   ....[11]....
        /*0148*/ 	.word	0x00000850
        /*014c*/ 	.word	0x000000ff
        /*0150*/ 	.word	0x00000088
        /*0154*/ 	.short	0x0100
        /*0156*/ 	.byte	0x08
	.zero		1


	//   ....[12]....
        /*0158*/ 	.word	0x00000870
        /*015c*/ 	.word	0x000000ff
        /*0160*/ 	.word	0x00000060
        /*0164*/ 	.short	0x0100
        /*0166*/ 	.byte	0x09
	.zero		1


	//   ....[13]....
        /*0168*/ 	.word	0x00000880
        /*016c*/ 	.word	0x000000ff
        /*0170*/ 	.word	0x00000068
        /*0174*/ 	.short	0x0100
        /*0176*/ 	.byte	0x09
	.zero		1


	//   ....[14]....
        /*0178*/ 	.word	0x00000890
        /*017c*/ 	.word	0x000000ff
        /*0180*/ 	.word	0x00000070
        /*0184*/ 	.short	0x0100
        /*0186*/ 	.byte	0x09
	.zero		1


	//   ....[15]....
        /*0188*/ 	.word	0x000008a0
        /*018c*/ 	.word	0x000000ff
        /*0190*/ 	.word	0x00000078
        /*0194*/ 	.short	0x0100
        /*0196*/ 	.byte	0x09
	.zero		1


	//   ....[16]....
        /*0198*/ 	.word	0x00001600
        /*019c*/ 	.word	0x000000ff
        /*01a0*/ 	.word	0xfffffff8
        /*01a4*/ 	.short	0x010a
        /*01a6*/ 	.byte	0x0f
	.zero		1


	//   ....[17]....
        /*01a8*/ 	.word	0x00001ae0
        /*01ac*/ 	.word	0x000000ff
        /*01b0*/ 	.word	0x00000000
        /*01b4*/ 	.short	0x010a
        /*01b6*/ 	.byte	0x06
	.zero		1


	//   ....[18]....
        /*01b8*/ 	.word	0x00001b20
        /*01bc*/ 	.word	0x000000ff
        /*01c0*/ 	.word	0x00000000
        /*01c4*/ 	.short	0x010a
        /*01c6*/ 	.byte	0x06
	.zero		1


	//   ....[19]....
        /*01c8*/ 	.word	0x00002420
        /*01cc*/ 	.word	0x000000ff
        /*01d0*/ 	.word	0x00000000
        /*01d4*/ 	.short	0x010a
        /*01d6*/ 	.byte	0x09
	.zero		1


	//   ....[20]....
        /*01d8*/ 	.word	0x00002460
        /*01dc*/ 	.word	0x000000ff
        /*01e0*/ 	.word	0x00000000
        /*01e4*/ 	.short	0x010a
        /*01e6*/ 	.byte	0x09
	.zero		1


	//   ....[21]....
        /*01e8*/ 	.word	0x00002ac0
        /*01ec*/ 	.word	0x00000015
        /*01f0*/ 	.word	0x00000000
        /*01f4*/ 	.short	0x0101
        /*01f6*/ 	.byte	0x3f
	.zero		1


	//   ....[22]....
        /*01f8*/ 	.word	0x00003030
        /*01fc*/ 	.word	0x00000013
        /*0200*/ 	.word	0x00000000
        /*0204*/ 	.short	0x0101
        /*0206*/ 	.byte	0x15
	.zero		1


	//   ....[23]....
        /*0208*/ 	.word	0x00003140
        /*020c*/ 	.word	0x00000013
        /*0210*/ 	.word	0x00000000
        /*0214*/ 	.short	0x0101
        /*0216*/ 	.byte	0x3f
	.zero		1


	//   ....[24]....
        /*0218*/ 	.word	0x000031f0
        /*021c*/ 	.word	0x000000ff
        /*0220*/ 	.word	0x00000008
        /*0224*/ 	.short	0x010a
        /*0226*/ 	.byte	0x0f
	.zero		1


	//   ....[25]....
        /*0228*/ 	.word	0x00007a90
        /*022c*/ 	.word	0x00000004
        /*0230*/ 	.word	0x00000000
        /*0234*/ 	.short	0x0101
        /*0236*/ 	.byte	0x15
	.zero		1


	//   ....[26]....
        /*0238*/ 	.word	0x000083b0
        /*023c*/ 	.word	0x00000013
        /*0240*/ 	.word	0x00000028
        /*0244*/ 	.short	0x010a
        /*0246*/ 	.byte	0x3f
	.zero		1


	//   ....[27]....
        /*0248*/ 	.word	0x00008740
        /*024c*/ 	.word	0x0000000a
        /*0250*/ 	.word	0x00000088
        /*0254*/ 	.short	0x0101
        /*0256*/ 	.byte	0x3f
	.zero		1


	//   ....[28]....
        /*0258*/ 	.word	0x00008ea0
        /*025c*/ 	.word	0x00000005
        /*0260*/ 	.word	0x00000000
        /*0264*/ 	.short	0x010a
        /*0266*/ 	.byte	0x3f
	.zero		1


	//   ....[29]....
        /*0268*/ 	.word	0x00008f20
        /*026c*/ 	.word	0x00000007
        /*0270*/ 	.word	0x00000000
        /*0274*/ 	.short	0x010a
        /*0276*/ 	.byte	0x3f
	.zero		1


	//   ....[30]....
        /*0278*/ 	.word	0x00008fb0
        /*027c*/ 	.word	0x00000008
        /*0280*/ 	.word	0x00000000
        /*0284*/ 	.short	0x010a
        /*0286*/ 	.byte	0x3f
	.zero		1


	//   ....[31]....
        /*0288*/ 	.word	0x00009040
        /*028c*/ 	.word	0x0000000b
        /*0290*/ 	.word	0x00000000
        /*0294*/ 	.short	0x010a
        /*0296*/ 	.byte	0x3f
	.zero		1


	//   ....[32]....
        /*0298*/ 	.word	0x000090d0
        /*029c*/ 	.word	0x00000003
        /*02a0*/ 	.word	0x00000000
        /*02a4*/ 	.short	0x010a
        /*02a6*/ 	.byte	0x3f
	.zero		1


	//   ....[33]....
        /*02a8*/ 	.word	0x00009140
        /*02ac*/ 	.word	0x00000012
        /*02b0*/ 	.word	0xfffffff8
        /*02b4*/ 	.short	0x010a
        /*02b6*/ 	.byte	0x3f
	.zero		1


	//   ....[34]....
        /*02b8*/ 	.word	0x000091a0
        /*02bc*/ 	.word	0x00000012
        /*02c0*/ 	.word	0x00000000
        /*02c4*/ 	.short	0x010a
        /*02c6*/ 	.byte	0x3f
	.zero		1


	//   ....[35]....
        /*02c8*/ 	.word	0x00009200
        /*02cc*/ 	.word	0x00000015
        /*02d0*/ 	.word	0x00000000
        /*02d4*/ 	.short	0x010a
        /*02d6*/ 	.byte	0x3f
	.zero		1


	//   ....[36]....
        /*02d8*/ 	.word	0x00009260
        /*02dc*/ 	.word	0x00000013
        /*02e0*/ 	.word	0x00000008
        /*02e4*/ 	.short	0x010a
        /*02e6*/ 	.byte	0x3f
	.zero		1


	//   ....[37]....
        /*02e8*/ 	.word	0x00009330
        /*02ec*/ 	.word	0x00000013
        /*02f0*/ 	.word	0x00000028
        /*02f4*/ 	.short	0x010a
        /*02f6*/ 	.byte	0x3f
	.zero		1


	//   ....[38]....
        /*02f8*/ 	.word	0x00009410
        /*02fc*/ 	.word	0x00000005
        /*0300*/ 	.word	0x00000000
        /*0304*/ 	.short	0x010a
        /*0306*/ 	.byte	0x3f
	.zero		1


	//   ....[39]....
        /*0308*/ 	.word	0x00009460
        /*030c*/ 	.word	0x00000007
        /*0310*/ 	.word	0x00000000
        /*0314*/ 	.short	0x010a
        /*0316*/ 	.byte	0x3f
	.zero		1


	//   ....[40]....
        /*0318*/ 	.word	0x000094b0
        /*031c*/ 	.word	0x00000008
        /*0320*/ 	.word	0x00000000
        /*0324*/ 	.short	0x010a
        /*0326*/ 	.byte	0x3f
	.zero		1


	//   ....[41]....
        /*0328*/ 	.word	0x00009500
        /*032c*/ 	.word	0x0000000b
        /*0330*/ 	.word	0x00000000
        /*0334*/ 	.short	0x010a
        /*0336*/ 	.byte	0x3f
	.zero		1


	//----- nvinfo : EIATTR_NUM_MBARRIERS
	.align		4
.L_28:
        /*0338*/ 	.byte	0x03, 0x38
        /*033a*/ 	.short	0x0010


	//----- nvinfo : EIATTR_EXIT_INSTR_OFFSETS
	.align		4
        /*033c*/ 	.byte	0x04, 0x1c
        /*033e*/ 	.short	(.L_30 - .L_29)


	//   ....[0]....
.L_29:
        /*0340*/ 	.word	0x00001340


	//   ....[1]....
        /*0344*/ 	.word	0x000013a0


	//   ....[2]....
        /*0348*/ 	.word	0x000080a0


	//   ....[3]....
        /*034c*/ 	.word	0x000080d0


	//   ....[4]....
        /*0350*/ 	.word	0x00009120


	//----- nvinfo : EIATTR_MAX_THREADS
	.align		4
.L_30:
        /*0354*/ 	.byte	0x04, 0x05
        /*0356*/ 	.short	(.L_32 - .L_31)
.L_31:
        /*0358*/ 	.word	0x00000180
        /*035c*/ 	.word	0x00000001
        /*0360*/ 	.word	0x00000001


	//----- nvinfo : EIATTR_CRS_STACK_SIZE
	.align		4
.L_32:
        /*0364*/ 	.byte	0x04, 0x1e
        /*0366*/ 	.short	(.L_34 - .L_33)
.L_33:
        /*0368*/ 	.word	0x00000000


	//----- nvinfo : EIATTR_CBANK_PARAM_SIZE
	.align		4
.L_34:
        /*036c*/ 	.byte	0x03, 0x19
        /*036e*/ 	.short	0x0470


	//----- nvinfo : EIATTR_PARAM_CBANK
	.align		4
        /*0370*/ 	.byte	0x04, 0x0a
        /*0372*/ 	.short	(.L_36 - .L_35)
	.align		4
.L_35:
        /*0374*/ 	.word	index@(.nv.constant0._ZN7cutlass13device_kernelINS_4gemm6kernel13GemmUniversalIN4cute5tupleIJiiiiEEENS1_10collective13CollectiveMmaINS1_37MainloopSm90TmaGmmaWarpSpecializedFP8ILi5ENS5_IJNS4_1CILi1EEENSA_ILi2EEESB_EEENS1_32KernelTmaWarpSpecializedPingpongEEENS5_IJNSA_ILi64EEENSA_ILi128EEESG_EEENS_12float_e5m2_tENS5_IJlSB_lEEESJ_SK_NS4_8TiledMMAINS4_8MMA_AtomIJNS4_4SM904GMMA31MMA_64x128x32_F32E5M2E5M2_SS_TNILNSO_7ScaleInE1ELSQ_1EEEEEENS4_6LayoutINS5_IJSB_SB_SB_EEENS5_IJNSA_ILi0EEESV_SV_EEEEENS5_IJNS4_10UnderscoreESY_SY_EEEEENS4_23SM90_TMA_LOAD_MULTICASTENS4_14ComposedLayoutINS4_7SwizzleILi2ELi4ELi3EEENS4_18smem_ptr_flag_bitsILi8EEENST_INS5_IJNSA_ILi8EEESG_EEENS5_IJSG_SB_EEEEEEEvNS4_8identityENS4_13SM90_TMA_LOADES1B_vS1C_EENS_8epilogue10collective6detail29Sm90TmaWarpSpecializedAdapterINS1G_15DefaultEpilogueISJ_SK_SK_NS1F_6thread17LinearCombinationISJ_Li1EffLNS1K_9ScaleType4KindE0ELNS_15FloatRoundStyleE2ESJ_EENS1_15EpilogueDefaultEEEEEvvEEEEvNT_6ParamsE)
        /*0378*/ 	.short	0x0210
        /*037a*/ 	.short	0x0470


	//----- nvinfo : EIATTR_SW_WAR
	.align		4
.L_36:
        /*037c*/ 	.byte	0x04, 0x36
        /*037e*/ 	.short	(.L_38 - .L_37)
.L_37:
        /*0380*/ 	.word	0x00000008
.L_38:


//--------------------- .nv.callgraph             --------------------------
	.section	.nv.callgraph,"",@"SHT_CUDA_CALLGRAPH"
	.align	4
	.sectionentsize	8
	.align		4
        /*0000*/ 	.word	0x00000000
	.align		4
        /*0004*/ 	.word	0xffffffff
	.align		4
        /*0008*/ 	.word	0x00000000
	.align		4
        /*000c*/ 	.word	0xfffffffe
	.align		4
        /*0010*/ 	.word	0x00000000
	.align		4
        /*0014*/ 	.word	0xfffffffd
	.align		4
        /*0018*/ 	.word	0x00000000
	.align		4
        /*001c*/ 	.word	0xfffffffc


//--------------------- .nv.constant4             --------------------------
	.section	.nv.constant4,"a",@progbits
	.align	8
	.align		8
.nv.constant4:
        /*0000*/ 	.dword	_ZN39_INTERNAL_37afffd9_4_k_cu_b800bba1_47634cuda3std3__45__cpo5beginE
	.align		8
        /*0008*/ 	.dword	_ZN39_INTERNAL_37afffd9_4_k_cu_b800bba1_47634cuda3std3__45__cpo3endE
	.align		8
        /*0010*/ 	.dword	_ZN39_INTERNAL_37afffd9_4_k_cu_b800bba1_47634cuda3std3__45__cpo6cbeginE
	.align		8
        /*0018*/ 	.dword	_ZN39_INTERNAL_37afffd9_4_k_cu_b800bba1_47634cuda3std3__45__cpo4cendE
	.align		8
        /*0020*/ 	.dword	_ZN39_INTERNAL_37afffd9_4_k_cu_b800bba1_47634cuda3std3__441_GLOBAL__N__37afffd9_4_k_cu_b800bba1_47636ignoreE
	.align		8
        /*0028*/ 	.dword	_ZN39_INTERNAL_37afffd9_4_k_cu_b800bba1_47634cuda3std3__419piecewise_constructE
	.align		8
        /*0030*/ 	.dword	_ZN39_INTERNAL_37afffd9_4_k_cu_b800bba1_47634cuda3std3__48in_placeE
	.align		8
        /*0038*/ 	.dword	_ZN39_INTERNAL_37afffd9_4_k_cu_b800bba1_47634cuda3std6ranges3__45__cpo4swapE
	.align		8
        /*0040*/ 	.dword	_ZN39_INTERNAL_37afffd9_4_k_cu_b800bba1_47634cuda3std6ranges3__45__cpo9iter_moveE
	.align		8
        /*0048*/ 	.dword	_ZN39_INTERNAL_37afffd9_4_k_cu_b800bba1_47634cute7productE
	.align		8
        /*0050*/ 	.dword	_ZN39_INTERNAL_37afffd9_4_k_cu_b800bba1_47634cute1_E


//--------------------- .text._ZN7cutlass13device_kernelINS_4gemm6kernel13GemmUniversalIN4cute5tupleIJiiiiEEENS1_10collective13CollectiveMmaINS1_37MainloopSm90TmaGmmaWarpSpecializedFP8ILi5ENS5_IJNS4_1CILi1EEENSA_ILi2EEESB_EEENS1_32KernelTmaWarpSpecializedPingpongEEENS5_IJNSA_ILi64EEENSA_ILi128EEESG_EEENS_12float_e5m2_tENS5_IJlSB_lEEESJ_SK_NS4_8TiledMMAINS4_8MMA_AtomIJNS4_4SM904GMMA31MMA_64x128x32_F32E5M2E5M2_SS_TNILNSO_7ScaleInE1ELSQ_1EEEEEENS4_6LayoutINS5_IJSB_SB_SB_EEENS5_IJNSA_ILi0EEESV_SV_EEEEENS5_IJNS4_10UnderscoreESY_SY_EEEEENS4_23SM90_TMA_LOAD_MULTICASTENS4_14ComposedLayoutINS4_7SwizzleILi2ELi4ELi3EEENS4_18smem_ptr_flag_bitsILi8EEENST_INS5_IJNSA_ILi8EEESG_EEENS5_IJSG_SB_EEEEEEEvNS4_8identityENS4_13SM90_TMA_LOADES1B_vS1C_EENS_8epilogue10collective6detail29Sm90TmaWarpSpecializedAdapterINS1G_15DefaultEpilogueISJ_SK_SK_NS1F_6thread17LinearCombinationISJ_Li1EffLNS1K_9ScaleType4KindE0ELNS_15FloatRoundStyleE2ESJ_EENS1_15EpilogueDefaultEEEEEvvEEEEvNT_6ParamsE --------------------------
	.section	.text._ZN7cutlass13device_kernelINS_4gemm6kernel13GemmUniversalIN4cute5tupleIJiiiiEEENS1_10collective13CollectiveMmaINS1_37MainloopSm90TmaGmmaWarpSpecializedFP8ILi5ENS5_IJNS4_1CILi1EEENSA_ILi2EEESB_EEENS1_32KernelTmaWarpSpecializedPingpongEEENS5_IJNSA_ILi64EEENSA_ILi128EEESG_EEENS_12float_e5m2_tENS5_IJlSB_lEEESJ_SK_NS4_8TiledMMAINS4_8MMA_AtomIJNS4_4SM904GMMA31MMA_64x128x32_F32E5M2E5M2_SS_TNILNSO_7ScaleInE1ELSQ_1EEEEEENS4_6LayoutINS5_IJSB_SB_SB_EEENS5_IJNSA_ILi0EEESV_SV_EEEEENS5_IJNS4_10UnderscoreESY_SY_EEEEENS4_23SM90_TMA_LOAD_MULTICASTENS4_14ComposedLayoutINS4_7SwizzleILi2ELi4ELi3EEENS4_18smem_ptr_flag_bitsILi8EEENST_INS5_IJNSA_ILi8EEESG_EEENS5_IJSG_SB_EEEEEEEvNS4_8identityENS4_13SM90_TMA_LOADES1B_vS1C_EENS_8epilogue10collective6detail29Sm90TmaWarpSpecializedAdapterINS1G_15DefaultEpilogueISJ_SK_SK_NS1F_6thread17LinearCombinationISJ_Li1EffLNS1K_9ScaleType4KindE0ELNS_15FloatRoundStyleE2ESJ_EENS1_15EpilogueDefaultEEEEEvvEEEEvNT_6ParamsE,"ax",@progbits
	.align	128
.text._ZN7cutlass13device_kernelINS_4gemm6kernel13GemmUniversalIN4cute5tupleIJiiiiEEENS1_10collective13CollectiveMmaINS1_37MainloopSm90TmaGmmaWarpSpecializedFP8ILi5ENS5_IJNS4_1CILi1EEENSA_ILi2EEESB_EEENS1_32KernelTmaWarpSpecializedPingpongEEENS5_IJNSA_ILi64EEENSA_ILi128EEESG_EEENS_12float_e5m2_tENS5_IJlSB_lEEESJ_SK_NS4_8TiledMMAINS4_8MMA_AtomIJNS4_4SM904GMMA31MMA_64x128x32_F32E5M2E5M2_SS_TNILNSO_7ScaleInE1ELSQ_1EEEEEENS4_6LayoutINS5_IJSB_SB_SB_EEENS5_IJNSA_ILi0EEESV_SV_EEEEENS5_IJNS4_10UnderscoreESY_SY_EEEEENS4_23SM90_TMA_LOAD_MULTICASTENS4_14ComposedLayoutINS4_7SwizzleILi2ELi4ELi3EEENS4_18smem_ptr_flag_bitsILi8EEENST_INS5_IJNSA_ILi8EEESG_EEENS5_IJSG_SB_EEEEEEEvNS4_8identityENS4_13SM90_TMA_LOADES1B_vS1C_EENS_8epilogue10collective6detail29Sm90TmaWarpSpecializedAdapterINS1G_15DefaultEpilogueISJ_SK_SK_NS1F_6thread17LinearCombinationISJ_Li1EffLNS1K_9ScaleType4KindE0ELNS_15FloatRoundStyleE2ESJ_EENS1_15EpilogueDefaultEEEEEvvEEEEvNT_6ParamsE:
        .type           _ZN7cutlass13device_kernelINS_4gemm6kernel13GemmUniversalIN4cute5tupleIJiiiiEEENS1_10collective13CollectiveMmaINS1_37MainloopSm90TmaGmmaWarpSpecializedFP8ILi5ENS5_IJNS4_1CILi1EEENSA_ILi2EEESB_EEENS1_32KernelTmaWarpSpecializedPingpongEEENS5_IJNSA_ILi64EEENSA_ILi128EEESG_EEENS_12float_e5m2_tENS5_IJlSB_lEEESJ_SK_NS4_8TiledMMAINS4_8MMA_AtomIJNS4_4SM904GMMA31MMA_64x128x32_F32E5M2E5M2_SS_TNILNSO_7ScaleInE1ELSQ_1EEEEEENS4_6LayoutINS5_IJSB_SB_SB_EEENS5_IJNSA_ILi0EEESV_SV_EEEEENS5_IJNS4_10UnderscoreESY_SY_EEEEENS4_23SM90_TMA_LOAD_MULTICASTENS4_14ComposedLayoutINS4_7SwizzleILi2ELi4ELi3EEENS4_18smem_ptr_flag_bitsILi8EEENST_INS5_IJNSA_ILi8EEESG_EEENS5_IJSG_SB_EEEEEEEvNS4_8identityENS4_13SM90_TMA_LOADES1B_vS1C_EENS_8epilogue10collective6detail29Sm90TmaWarpSpecializedAdapterINS1G_15DefaultEpilogueISJ_SK_SK_NS1F_6thread17LinearCombinationISJ_Li1EffLNS1K_9ScaleType4KindE0ELNS_15FloatRoundStyleE2ESJ_EENS1_15EpilogueDefaultEEEEEvvEEEEvNT_6ParamsE,@function
        .size           _ZN7cutlass13device_kernelINS_4gemm6kernel13GemmUniversalIN4cute5tupleIJiiiiEEENS1_10collective13CollectiveMmaINS1_37MainloopSm90TmaGmmaWarpSpecializedFP8ILi5ENS5_IJNS4_1CILi1EEENSA_ILi2EEESB_EEENS1_32KernelTmaWarpSpecializedPingpongEEENS5_IJNSA_ILi64EEENSA_ILi128EEESG_EEENS_12float_e5m2_tENS5_IJlSB_lEEESJ_SK_NS4_8TiledMMAINS4_8MMA_AtomIJNS4_4SM904GMMA31MMA_64x128x32_F32E5M2E5M2_SS_TNILNSO_7ScaleInE1ELSQ_1EEEEEENS4_6LayoutINS5_IJSB_SB_SB_EEENS5_IJNSA_ILi0EEESV_SV_EEEEENS5_IJNS4_10UnderscoreESY_SY_EEEEENS4_23SM90_TMA_LOAD_MULTICASTENS4_14ComposedLayoutINS4_7SwizzleILi2ELi4ELi3EEENS4_18smem_ptr_flag_bitsILi8EEENST_INS5_IJNSA_ILi8EEESG_EEENS5_IJSG_SB_EEEEEEEvNS4_8identityENS4_13SM90_TMA_LOADES1B_vS1C_EENS_8epilogue10collective6detail29Sm90TmaWarpSpecializedAdapterINS1G_15DefaultEpilogueISJ_SK_SK_NS1F_6thread17LinearCombinationISJ_Li1EffLNS1K_9ScaleType4KindE0ELNS_15FloatRoundStyleE2ESJ_EENS1_15EpilogueDefaultEEEEEvvEEEEvNT_6ParamsE,(.L_x_210 - _ZN7cutlass13device_kernelINS_4gemm6kernel13GemmUniversalIN4cute5tupleIJiiiiEEENS1_10collective13CollectiveMmaINS1_37MainloopSm90TmaGmmaWarpSpecializedFP8ILi5ENS5_IJNS4_1CILi1EEENSA_ILi2EEESB_EEENS1_32KernelTmaWarpSpecializedPingpongEEENS5_IJNSA_ILi64EEENSA_ILi128EEESG_EEENS_12float_e5m2_tENS5_IJlSB_lEEESJ_SK_NS4_8TiledMMAINS4_8MMA_AtomIJNS4_4SM904GMMA31MMA_64x128x32_F32E5M2E5M2_SS_TNILNSO_7ScaleInE1ELSQ_1EEEEEENS4_6LayoutINS5_IJSB_SB_SB_EEENS5_IJNSA_ILi0EEESV_SV_EEEEENS5_IJNS4_10UnderscoreESY_SY_EEEEENS4_23SM90_TMA_LOAD_MULTICASTENS4_14ComposedLayoutINS4_7SwizzleILi2ELi4ELi3EEENS4_18smem_ptr_flag_bitsILi8EEENST_INS5_IJNSA_ILi8EEESG_EEENS5_IJSG_SB_EEEEEEEvNS4_8identityENS4_13SM90_TMA_LOADES1B_vS1C_EENS_8epilogue10collective6detail29Sm90TmaWarpSpecializedAdapterINS1G_15DefaultEpilogueISJ_SK_SK_NS1F_6thread17LinearCombinationISJ_Li1EffLNS1K_9ScaleType4KindE0ELNS_15FloatRoundStyleE2ESJ_EENS1_15EpilogueDefaultEEEEEvvEEEEvNT_6ParamsE)
        .other          _ZN7cutlass13device_kernelINS_4gemm6kernel13GemmUniversalIN4cute5tupleIJiiiiEEENS1_10collective13CollectiveMmaINS1_37MainloopSm90TmaGmmaWarpSpecializedFP8ILi5ENS5_IJNS4_1CILi1EEENSA_ILi2EEESB_EEENS1_32KernelTmaWarpSpecializedPingpongEEENS5_IJNSA_ILi64EEENSA_ILi128EEESG_EEENS_12float_e5m2_tENS5_IJlSB_lEEESJ_SK_NS4_8TiledMMAINS4_8MMA_AtomIJNS4_4SM904GMMA31MMA_64x128x32_F32E5M2E5M2_SS_TNILNSO_7ScaleInE1ELSQ_1EEEEEENS4_6LayoutINS5_IJSB_SB_SB_EEENS5_IJNSA_ILi0EEESV_SV_EEEEENS5_IJNS4_10UnderscoreESY_SY_EEEEENS4_23SM90_TMA_LOAD_MULTICASTENS4_14ComposedLayoutINS4_7SwizzleILi2ELi4ELi3EEENS4_18smem_ptr_flag_bitsILi8EEENST_INS5_IJNSA_ILi8EEESG_EEENS5_IJSG_SB_EEEEEEEvNS4_8identityENS4_13SM90_TMA_LOADES1B_vS1C_EENS_8epilogue10collective6detail29Sm90TmaWarpSpecializedAdapterINS1G_15DefaultEpilogueISJ_SK_SK_NS1F_6thread17LinearCombinationISJ_Li1EffLNS1K_9ScaleType4KindE0ELNS_15FloatRoundStyleE2ESJ_EENS1_15EpilogueDefaultEEEEEvvEEEEvNT_6ParamsE,@"STO_CUDA_ENTRY STV_DEFAULT"
_ZN7cutlass13device_kernelINS_4gemm6kernel13GemmUniversalIN4cute5tupleIJiiiiEEENS1_10collective13CollectiveMmaINS1_37MainloopSm90TmaGmmaWarpSpecializedFP8ILi5ENS5_IJNS4_1CILi1EEENSA_ILi2EEESB_EEENS1_32KernelTmaWarpSpecializedPingpongEEENS5_IJNSA_ILi64EEENSA_ILi128EEESG_EEENS_12float_e5m2_tENS5_IJlSB_lEEESJ_SK_NS4_8TiledMMAINS4_8MMA_AtomIJNS4_4SM904GMMA31MMA_64x128x32_F32E5M2E5M2_SS_TNILNSO_7ScaleInE1ELSQ_1EEEEEENS4_6LayoutINS5_IJSB_SB_SB_EEENS5_IJNSA_ILi0EEESV_SV_EEEEENS5_IJNS4_10UnderscoreESY_SY_EEEEENS4_23SM90_TMA_LOAD_MULTICASTENS4_14ComposedLayoutINS4_7SwizzleILi2ELi4ELi3EEENS4_18smem_ptr_flag_bitsILi8EEENST_INS5_IJNSA_ILi8EEESG_EEENS5_IJSG_SB_EEEEEEEvNS4_8identityENS4_13SM90_TMA_LOADES1B_vS1C_EENS_8epilogue10collective6detail29Sm90TmaWarpSpecializedAdapterINS1G_15DefaultEpilogueISJ_SK_SK_NS1F_6thread17LinearCombinationISJ_Li1EffLNS1K_9ScaleType4KindE0ELNS_15FloatRoundStyleE2ESJ_EENS1_15EpilogueDefaultEEEEEvvEEEEvNT_6ParamsE:
[----:B------:R-:W-:Y:S01]  /*0000*/  LDC R1, c[0x0][0x28] ;  /* 0x00000a00ff017b82 */ /* 0x000fe20000000800 */
[----:B------:R-:W0:Y:S01]  /*0010*/  S2R R16, SR_TID.X ;  /* 0x0000000000107919 */ /* 0x000e220000002100 */
[----:B------:R-:W-:Y:S01]  /*0020*/  ELECT P0, URZ, PT ;  /* 0x00000000003f782f */ /* 0x000fe20003800000 */
[----:B------:R-:W-:Y:S01]  /*0030*/  BSSY B0, `(.L_x_0) ;  /* 0x000000f000007945 */ /* 0x000fe20003800000 */
[--C-:B0-----:R-:W-:Y:S02]  /*0040*/  SHF.R.U32.HI R0, RZ, 0x5, R16.reuse ;  /* 0x00000005ff007819 */ /* 0x101fe40000011610 */
[----:B------:R-:W-:-:S03]  /*0050*/  SHF.R.U32.HI R4, RZ, 0x7, R16 ;  /* 0x00000007ff047819 */ /* 0x000fc60000011610 */
[----:B------:R-:W0:Y:S04]  /*0060*/  SHFL.IDX PT, R2, R0, RZ, 0x1f ;  /* 0x00001fff00027589 */ /* 0x000e2800000e0000 */
[----:B------:R1:W2:Y:S01]  /*0070*/  SHFL.IDX PT, R5, R4, RZ, 0x1f ;  /* 0x00001fff04057589 */ /* 0x0002a200000e0000 */
[----:B0-----:R-:W-:-:S13]  /*0080*/  ISETP.NE.OR P0, PT, R2, RZ, !P0 ;  /* 0x000000ff0200720c */ /* 0x001fda0004705670 */
[----:B-12---:R-:W-:Y:S05]  /*0090*/  @P0 BRA `(.L_x_1) ;  /* 0x0000000000200947 */ /* 0x006fea0003800000 */
[----:B------:R-:W-:Y:S02]  /*00a0*/  ULDC.64 UR4, c[0x0][0x198] ;  /* 0x0000660000047ab9 */ /* 0x000fe40000000a00 */
[----:B------:R-:W-:Y:S02]  /*00b0*/  UIADD3 UR6, UP0, UR4, 0xf0, URZ ;  /* 0x000000f004067890 */ /* 0x000fe4000ff1e03f */
[----:B------:R-:W-:Y:S02]  /*00c0*/  UIADD3 UR4, UP1, UR4, 0x1f0, URZ ;  /* 0x000001f004047890 */ /* 0x000fe4000ff3e03f */
[----:B------:R-:W-:Y:S02]  /*00d0*/  UIADD3.X UR7, URZ, UR5, URZ, UP0, !UPT ;  /* 0x000000053f077290 */ /* 0x000fe400087fe43f */
[----:B------:R-:W-:-:S07]  /*00e0*/  UIADD3.X UR5, URZ, UR5, URZ, UP1, !UPT ;  /* 0x000000053f057290 */ /* 0x000fce0008ffe43f */
[----:B------:R0:W-:Y:S02]  /*00f0*/  UTMACCTL.PF [UR6] ;  /* 0x00000000060079b9 */ /* 0x0001e40008040000 */
[----:B------:R0:W-:Y:S02]  /*0100*/  UTMACCTL.PF [UR4] ;  /* 0x00000000040079b9 */ /* 0x0001e40008040000 */
[----:B0-----:R-:W-:Y:S01]  /*0110*/  NOP ;  /* 0x0000000000007918 */ /* 0x001fe20000000000 */
.L_x_1:
[----:B------:R-:W-:Y:S05]  /*0120*/  BSYNC B0 ;  /* 0x0000000000007941 */ /* 0x000fea0003800000 */
.L_x_0:
[----:B------:R-:W0:Y:S01]  /*0130*/  SHFL.IDX PT, R6, R0, RZ, 0x1f ;  /* 0x00001fff00067589 */ /* 0x000e2200000e0000 */
[----:B------:R-:W-:Y:S02]  /*0140*/  SHF.R.S32.HI R3, RZ, 0x1f, R16 ;  /* 0x0000001fff037819 */ /* 0x000fe40000011410 */
[----:B0-----:R-:W-:-:S13]  /*0150*/  ISETP.NE.AND P0, PT, R6, RZ, PT ;  /* 0x000000ff0600720c */ /* 0x001fda0003f05270 */
[----:B------:R-:W-:Y:S05]  /*0160*/  @P0 BRA `(.L_x_2) ;  /* 0x0000000000600947 */ /* 0x000fea0003800000 */
[----:B------:R-:W0:Y:S01]  /*0170*/  S2UR UR8, SR_CgaCtaId ;  /* 0x00000000000879c3 */ /* 0x000e220000008800 */
[----:B------:R-:W-:Y:S01]  /*0180*/  UMOV UR4, 0x400 ;  /* 0x0000040000047882 */ /* 0x000fe20000000000 */
[----:B------:R-:W-:Y:S01]  /*0190*/  UMOV UR5, 0x1 ;  /* 0x0000000100057882 */ /* 0x000fe20000000000 */
[----:B------:R-:W-:Y:S01]  /*01a0*/  UMOV UR6, 0x2 ;  /* 0x0000000200067882 */ /* 0x000fe20000000000 */
[----:B------:R-:W-:Y:S01]  /*01b0*/  ELECT P0, URZ, PT ;  /* 0x00000000003f782f */ /* 0x000fe20003800000 */
[----:B------:R-:W-:-:S04]  /*01c0*/  UIADD3 UR6, -UR6, 0x100000, URZ ;  /* 0x0010000006067890 */ /* 0x000fc8000fffe13f */
[----:B------:R-:W-:Y:S02]  /*01d0*/  USHF.L.U32 UR7, UR6, 0xb, URZ ;  /* 0x0000000b06077899 */ /* 0x000fe4000800063f */
[----:B------:R-:W-:Y:S02]  /*01e0*/  USHF.L.U32 UR6, UR6, 0x1, URZ ;  /* 0x0000000106067899 */ /* 0x000fe4000800063f */
[----:B0-----:R-:W-:Y:S02]  /*01f0*/  ULEA UR8, UR8, UR4, 0x18 ;  /* 0x0000000408087291 */ /* 0x001fe4000f8ec03f */
[----:B------:R-:W-:-:S04]  /*0200*/  UIADD3 UR4, -UR5, 0x100000, URZ ;  /* 0x0010000005047890 */ /* 0x000fc8000fffe13f */
[----:B------:R-:W-:Y:S02]  /*0210*/  USHF.L.U32 UR5, UR4, 0xb, URZ ;  /* 0x0000000b04057899 */ /* 0x000fe4000800063f */
[----:B------:R-:W-:Y:S01]  /*0220*/  USHF.L.U32 UR4, UR4, 0x1, URZ ;  /* 0x0000000104047899 */ /* 0x000fe2000800063f */
[----:B------:R-:W0:Y:S11]  /*0230*/  FENCE.VIEW.ASYNC.S ;  /* 0x00000000000073c6 */ /* 0x000e360000000000 */
[----:B0-----:R0:W1:Y:S01]  /*0240*/  SYNCS.EXCH.64 URZ, [UR8], UR4 ;  /* 0x00000004083f75b2 */ /* 0x0010620008000100 */
[----:B------:R0:W2:Y:S01]  /*0250*/  SYNCS.EXCH.64 URZ, [UR8+0x28], UR6 ;  /* 0x00002806083f75b2 */ /* 0x0000a20008000100 */
[----:B------:R0:W3:Y:S01]  /*0260*/  SYNCS.EXCH.64 URZ, [UR8+0x8], UR4 ;  /* 0x00000804083f75b2 */ /* 0x0000e20008000100 */
[----:B------:R0:W4:Y:S01]  /*0270*/  SYNCS.EXCH.64 URZ, [UR8+0x30], UR6 ;  /* 0x00003006083f75b2 */ /* 0x0001220008000100 */
[----:B------:R0:W0:Y:S01]  /*0280*/  SYNCS.EXCH.64 URZ, [UR8+0x10], UR4 ;  /* 0x00001004083f75b2 */ /* 0x0000220008000100 */
[----:B------:R0:W0:Y:S01]  /*0290*/  SYNCS.EXCH.64 URZ, [UR8+0x38], UR6 ;  /* 0x00003806083f75b2 */ /* 0x0000220008000100 */
[----:B------:R0:W0:Y:S01]  /*02a0*/  SYNCS.EXCH.64 URZ, [UR8+0x18], UR4 ;  /* 0x00001804083f75b2 */ /* 0x0000220008000100 */
[----:B------:R0:W0:Y:S01]  /*02b0*/  SYNCS.EXCH.64 URZ, [UR8+0x40], UR6 ;  /* 0x00004006083f75b2 */ /* 0x0000220008000100 */
[----:B------:R0:W0:Y:S01]  /*02c0*/  SYNCS.EXCH.64 URZ, [UR8+0x20], UR4 ;  /* 0x00002004083f75b2 */ /* 0x0000220008000100 */
[----:B------:R0:W0:Y:S01]  /*02d0*/  SYNCS.EXCH.64 URZ, [UR8+0x48], UR6 ;  /* 0x00004806083f75b2 */ /* 0x0000220008000100 */
[----:B------:R-:W-:Y:S01]  /*02e0*/  NOP ;  /* 0x0000000000007918 */ /* 0x000fe20000000000 */
.L_x_2:
[----:B------:R-:W5:Y:S01]  /*02f0*/  SHFL.IDX PT, R10, R0, RZ, 0x1f ;  /* 0x00001fff000a7589 */ /* 0x000f6200000e0000 */
[----:B------:R-:W-:Y:S01]  /*0300*/  LEA.HI R3, R3, R16, RZ, 0x7 ;  /* 0x0000001003037211 */ /* 0x000fe200078f38ff */
[----:B------:R-:W1:Y:S01]  /*0310*/  S2UR UR12, SR_CTAID.X ;  /* 0x00000000000c79c3 */ /* 0x000e620000002500 */
[----:B------:R-:W-:Y:S01]  /*0320*/  ELECT P0, URZ, PT ;  /* 0x00000000003f782f */ /* 0x000fe20003800000 */
[----:B------:R-:W2:Y:S01]  /*0330*/  SHFL.IDX PT, R9, R0, RZ, 0x1f ;  /* 0x00001fff00097589 */ /* 0x000ea200000e0000 */
[----:B------:R-:W-:Y:S02]  /*0340*/  LOP3.LUT R3, R3, 0xffffff80, RZ, 0xc0, !PT ;  /* 0xffffff8003037812 */ /* 0x000fe400078ec0ff */
[----:B------:R-:W-:Y:S01]  /*0350*/  ELECT P1, URZ, PT ;  /* 0x00000000003f782f */ /* 0x000fe20003820000 */
[----:B------:R-:W-:Y:S01]  /*0360*/  NOP ;  /* 0x0000000000007918 */ /* 0x000fe20000000000 */
[----:B------:R-:W3:Y:S01]  /*0370*/  S2R R12, SR_CTAID.Y ;  /* 0x00000000000c7919 */ /* 0x000ee20000002600 */
[----:B0-----:R-:W-:Y:S01]  /*0380*/  ULDC UR4, c[0x0][0x150] ;  /* 0x0000540000047ab9 */ /* 0x001fe20000000800 */
[----:B------:R-:W-:Y:S01]  /*0390*/  IMAD.IADD R14, R16, 0x1, -R3 ;  /* 0x00000001100e7824 */ /* 0x000fe200078e0a03 */
[----:B------:R-:W0:Y:S01]  /*03a0*/  LDC R25, c[0x0][0x148] ;  /* 0x00005200ff197b82 */ /* 0x000e220000000800 */
[----:B------:R3:W4:Y:S01]  /*03b0*/  SHFL.IDX PT, R11, R4, RZ, 0x1f ;  /* 0x00001fff040b7589 */ /* 0x00072200000e0000 */
[----:B------:R-:W-:Y:S01]  /*03c0*/  UMOV UR11, 0x80 ;  /* 0x00000080000b7882 */ /* 0x000fe20000000000 */
[----:B------:R-:W-:Y:S01]  /*03d0*/  NOP ;  /* 0x0000000000007918 */ /* 0x000fe20000000000 */
[----:B------:R-:W-:Y:S01]  /*03e0*/  SHF.R.S32.HI R23, RZ, 0x1f, R14 ;  /* 0x0000001fff177819 */ /* 0x000fe2000001140e */
[C---:B------:R-:W-:Y:S01]  /*03f0*/  VIADD R38, R5.reuse, 0xffffffff ;  /* 0xffffffff05267836 */ /* 0x040fe20000000000 */
[----:B------:R-:W-:-:S02]  /*0400*/  ISETP.NE.AND P2, PT, R5, RZ, PT ;  /* 0x000000ff0500720c */ /* 0x000fc40003f45270 */
[----:B------:R-:W-:Y:S02]  /*0410*/  LEA.HI R3, R23, R14, RZ, 0x3 ;  /* 0x0000000e17037211 */ /* 0x000fe400078f18ff */
[----:B------:R-:W-:Y:S02]  /*0420*/  ISETP.GE.U32.AND P5, PT, R38, 0x2, PT ;  /* 0x000000022600780c */ /* 0x000fe40003fa6070 */
[--C-:B------:R-:W-:Y:S02]  /*0430*/  SHF.R.S32.HI R7, RZ, 0x3, R3.reuse ;  /* 0x00000003ff077819 */ /* 0x100fe40000011403 */
[----:B-----5:R-:W-:Y:S02]  /*0440*/  ISETP.NE.OR P0, PT, R10, RZ, !P0 ;  /* 0x000000ff0a00720c */ /* 0x020fe40004705670 */
[----:B------:R-:W-:Y:S01]  /*0450*/  SHF.R.S32.HI R8, RZ, 0x1f, R3 ;  /* 0x0000001fff087819 */ /* 0x000fe20000011403 */
[----:B------:R-:W5:Y:S01]  /*0460*/  LDC R10, c[0x0][0x140] ;  /* 0x00005000ff0a7b82 */ /* 0x000f620000000800 */
[----:B--2---:R-:W-:-:S02]  /*0470*/  ISETP.NE.OR P1, PT, R9, RZ, !P1 ;  /* 0x000000ff0900720c */ /* 0x004fc40004f25670 */
[----:B------:R-:W-:Y:S02]  /*0480*/  LEA.HI R8, R8, R7, RZ, 0x2 ;  /* 0x0000000708087211 */ /* 0x000fe400078f10ff */
[----:B-1----:R-:W-:Y:S02]  /*0490*/  I2FP.F32.U32 R0, UR12 ;  /* 0x0000000c00007c45 */ /* 0x002fe40008201000 */
[----:B------:R-:W-:Y:S01]  /*04a0*/  LOP3.LUT R8, R8, 0xfffffffc, RZ, 0xc0, !PT ;  /* 0xfffffffc08087812 */ /* 0x000fe200078ec0ff */
[----:B------:R-:W1:Y:S01]  /*04b0*/  LDC R9, c[0x0][0x144] ;  /* 0x00005100ff097b82 */ /* 0x000e620000000800 */
[----:B------:R-:W-:Y:S01]  /*04c0*/  SHF.R.S32.HI R3, RZ, 0x1f, R2 ;  /* 0x0000001fff037819 */ /* 0x000fe20000011402 */
[----:B------:R-:W-:Y:S01]  /*04d0*/  VOTEU.ALL UP0, P0 ;  /* 0x00000000003f7886 */ /* 0x000fe20000000000 */
[----:B------:R-:W-:Y:S01]  /*04e0*/  FMUL R0, R0, UR4 ;  /* 0x0000000400007c20 */ /* 0x000fe20008400000 */
[----:B---3--:R-:W-:Y:S01]  /*04f0*/  I2FP.F32.U32 R4, R12 ;  /* 0x0000000c00047245 */ /* 0x008fe20000201000 */
[----:B------:R-:W-:Y:S01]  /*0500*/  ULDC UR4, c[0x0][0x154] ;  /* 0x0000550000047ab9 */ /* 0x000fe20000000800 */
[----:B------:R-:W-:Y:S01]  /*0510*/  VOTEU.ALL UP1, P1 ;  /* 0x00000000003f7886 */ /* 0x000fe20000820000 */
[----:B------:R-:W-:Y:S01]  /*0520*/  IMAD.IADD R8, R7, 0x1, -R8 ;  /* 0x0000000107087824 */ /* 0x000fe200078e0a08 */
[----:B------:R-:W2:Y:S01]  /*0530*/  @!UP0 S2UR UR7, SR_CgaCtaId ;  /* 0x00000000000789c3 */ /* 0x000ea20000008800 */
[----:B------:R-:W-:Y:S01]  /*0540*/  SHF.R.S32.HI R7, RZ, 0x1f, R6 ;  /* 0x0000001fff077819 */ /* 0x000fe20000011406 */
[----:B------:R-:W-:Y:S01]  /*0550*/  FMUL R4, R4, UR4 ;  /* 0x0000000404047c20 */ /* 0x000fe20008400000 */
[----:B------:R-:W-:Y:S01]  /*0560*/  LEA.HI R3, R3, R2, RZ, 0x2 ;  /* 0x0000000203037211 */ /* 0x000fe200078f10ff */
[----:B------:R-:W3:Y:S01]  /*0570*/  F2I.U32.TRUNC.NTZ R0, R0 ;  /* 0x0000000000007305 */ /* 0x000ee2000020f000 */
[----:B------:R-:W-:Y:S01]  /*0580*/  LEA.HI R7, R7, R6, RZ, 0x2 ;  /* 0x0000000607077211 */ /* 0x000fe200078f10ff */
[----:B------:R-:W-:Y:S01]  /*0590*/  UMOV UR4, 0x20 ;  /* 0x0000002000047882 */ /* 0x000fe20000000000 */
[----:B------:R-:W-:Y:S01]  /*05a0*/  LOP3.LUT R3, R3, 0xfffffffc, RZ, 0xc0, !PT ;  /* 0xfffffffc03037812 */ /* 0x000fe200078ec0ff */
[----:B------:R-:W4:Y:S01]  /*05b0*/  @!UP1 S2UR UR10, SR_CgaCtaId ;  /* 0x00000000000a99c3 */ /* 0x000f220000008800 */
[----:B------:R-:W-:Y:S01]  /*05c0*/  LOP3.LUT R7, R7, 0x3ffffffc, RZ, 0xc0, !PT ;  /* 0x3ffffffc07077812 */ /* 0x000fe200078ec0ff */
[----:B------:R-:W-:Y:S01]  /*05d0*/  @!UP0 UMOV UR6, 0x400 ;  /* 0x0000040000068882 */ /* 0x000fe20000000000 */
[----:B------:R-:W-:-:S04]  /*05e0*/  @!UP0 UIADD3 UR4, -UR4, 0x100000, URZ ;  /* 0x0010000004048890 */ /* 0x000fc8000fffe13f */
[----:B------:R-:W-:Y:S02]  /*05f0*/  @!UP0 USHF.L.U32 UR5, UR4, 0xb, URZ ;  /* 0x0000000b04058899 */ /* 0x000fe4000800063f */
[----:B------:R-:W-:Y:S01]  /*0600*/  @!UP0 USHF.L.U32 UR4, UR4, 0x1, URZ ;  /* 0x0000000104048899 */ /* 0x000fe2000800063f */
[----:B------:R-:W0:Y:S01]  /*0610*/  F2I.U32.TRUNC.NTZ R4, R4 ;  /* 0x0000000400047305 */ /* 0x000e22000020f000 */
[----:B------:R-:W-:Y:S01]  /*0620*/  IMAD.IADD R17, R2, 0x1, -R3 ;  /* 0x0000000102117824 */ /* 0x000fe200078e0a03 */
[----:B------:R-:W-:Y:S01]  /*0630*/  @!UP1 UMOV UR9, 0x400 ;  /* 0x0000040000099882 */ /* 0x000fe20000000000 */
[----:B------:R-:W-:Y:S01]  /*0640*/  IMAD.IADD R7, R6, 0x1, -R7 ;  /* 0x0000000106077824 */ /* 0x000fe200078e0a07 */
[----:B-----5:R-:W-:Y:S01]  /*0650*/  ISETP.EQ.U32.AND P4, PT, R10, 0x1, PT ;  /* 0x000000010a00780c */ /* 0x020fe20003f82070 */
[----:B------:R-:W-:Y:S01]  /*0660*/  VOTEU.ALL UP2, P1 ;  /* 0x00000000003f7886 */ /* 0x000fe20000840000 */
[----:B------:R-:W-:Y:S01]  /*0670*/  VOTEU.ALL UP3, P1 ;  /* 0x00000000003f7886 */ /* 0x000fe20000860000 */
[----:B------:R-:W-:Y:S01]  /*0680*/  IMAD R7, R7, 0x4, R8 ;  /* 0x0000000407077824 */ /* 0x000fe200078e0208 */
[----:B------:R-:W-:Y:S01]  /*0690*/  VOTEU.ALL UP4, P1 ;  /* 0x00000000003f7886 */ /* 0x000fe20000880000 */
[----:B------:R-:W-:Y:S01]  /*06a0*/  VOTEU.ALL UP5, P1 ;  /* 0x00000000003f7886 */ /* 0x000fe200008a0000 */
[----:B------:R-:W-:Y:S01]  /*06b0*/  ISETP.NE.AND P1, PT, R17, 0x3, PT ;  /* 0x000000031100780c */ /* 0x000fe20003f25270 */
[----:B------:R-:W-:Y:S01]  /*06c0*/  IMAD.SHL.U32 R10, R7, 0x4, RZ ;  /* 0x00000004070a7824 */ /* 0x000fe200078e00ff */
[----:B--2---:R-:W-:Y:S01]  /*06d0*/  @!UP0 ULEA UR8, UR7, UR6, 0x18 ;  /* 0x0000000607088291 */ /* 0x004fe2000f8ec03f */
[----:B---3--:R-:W-:Y:S01]  /*06e0*/  IMAD.MOV R0, RZ, RZ, -R0 ;  /* 0x000000ffff007224 */ /* 0x008fe200078e0a00 */
[----:B------:R-:W-:-:S04]  /*06f0*/  @!UP1 UIADD3 UR6, -UR11, 0x100000, URZ ;  /* 0x001000000b069890 */ /* 0x000fc8000fffe13f */
[----:B------:R-:W-:Y:S02]  /*0700*/  @!UP1 USHF.L.U32 UR7, UR6, 0xb, URZ ;  /* 0x0000000b06079899 */ /* 0x000fe4000800063f */
[----:B------:R-:W-:Y:S01]  /*0710*/  @!UP1 USHF.L.U32 UR6, UR6, 0x1, URZ ;  /* 0x0000000106069899 */ /* 0x000fe2000800063f */
[----:B0-----:R-:W-:Y:S01]  /*0720*/  IMAD.MOV R24, RZ, RZ, -R4 ;  /* 0x000000ffff187224 */ /* 0x001fe200078e0a04 */
[----:B------:R-:W-:Y:S01]  /*0730*/  VOTEU.ALL UP0, P0 ;  /* 0x00000000003f7886 */ /* 0x000fe20000000000 */
[----:B------:R-:W-:Y:S01]  /*0740*/  LOP3.LUT R10, R7, 0xc, R10, 0x78, !PT ;  /* 0x0000000c070a7812 */ /* 0x000fe200078e780a */
[----:B-1----:R-:W-:Y:S01]  /*0750*/  IMAD R22, R9, R0, UR12 ;  /* 0x0000000c09167e24 */ /* 0x002fe2000f8e0200 */
[----:B------:R-:W-:Y:S01]  /*0760*/  ISETP.EQ.OR P1, PT, R17, RZ, !P1 ;  /* 0x000000ff1100720c */ /* 0x000fe20004f22670 */
[----:B----4-:R-:W-:Y:S01]  /*0770*/  @!UP1 ULEA UR9, UR10, UR9, 0x18 ;  /* 0x000000090a099291 */ /* 0x010fe2000f8ec03f */
[----:B------:R-:W-:Y:S01]  /*0780*/  IMAD R3, R25, R24, R12 ;  /* 0x0000001819037224 */ /* 0x000fe200078e020c */
[----:B------:R-:W-:Y:S01]  /*0790*/  VOTEU.ALL UP1, P0 ;  /* 0x00000000003f7886 */ /* 0x000fe20000020000 */
[----:B------:R-:W-:Y:S01]  /*07a0*/  LOP3.LUT P0, RZ, R14, 0x7, RZ, 0xc0, !PT ;  /* 0x000000070eff7812 */ /* 0x000fe2000780c0ff */
[----:B------:R-:W0:Y:S02]  /*07b0*/  FENCE.VIEW.ASYNC.S ;  /* 0x00000000000073c6 */ /* 0x000e240000000000 */
[----:B0-----:R0:W1:Y:S01]  /*07c0*/  @!UP0 SYNCS.EXCH.64 URZ, [UR8+0x80], UR4 ;  /* 0x00008004083f85b2 */ /* 0x0010620008000100 */
[----:B------:R-:W-:-:S02]  /*07d0*/  ISETP.EQ.AND P1, PT, R5, RZ, P1 ;  /* 0x000000ff0500720c */ /* 0x000fc40000f22270 */
[----:B------:R-:W-:Y:S02]  /*07e0*/  ISETP.NE.AND P3, PT, R3, R10, PT ;  /* 0x0000000a0300720c */ /* 0x000fe40003f65270 */
[----:B------:R-:W-:Y:S02]  /*07f0*/  ISETP.LT.U32.AND P0, PT, R10, 0x2, !P0 ;  /* 0x000000020a00780c */ /* 0x000fe40004701070 */
[----:B------:R-:W-:Y:S02]  /*0800*/  ISETP.EQ.OR P3, PT, R22, RZ, !P3 ;  /* 0x000000ff1600720c */ /* 0x000fe40005f62670 */
[----:B------:R-:W-:Y:S02]  /*0810*/  SEL R7, RZ, 0x1, !P1 ;  /* 0x00000001ff077807 */ /* 0x000fe40004800000 */
[----:B------:R-:W-:Y:S02]  /*0820*/  R2UR UR15, R11 ;  /* 0x000000000b0f72ca */ /* 0x000fe400000e0000 */
[----:B------:R-:W-:-:S02]  /*0830*/  PLOP3.LUT P0, PT, P0, P3, PT, 0x80, 0x0 ;  /* 0x000000000000781c */ /* 0x000fc40000707070 */
[----:B------:R-:W-:Y:S01]  /*0840*/  SEL R7, R7, 0x2, P5 ;  /* 0x0000000207077807 */ /* 0x000fe20002800000 */
[----:B------:R0:W2:Y:S01]  /*0850*/  @!UP1 SYNCS.EXCH.64 URZ, [UR8+0x88], UR4 ;  /* 0x00008804083f95b2 */ /* 0x0000a20008000100 */
[----:B------:R-:W-:Y:S01]  /*0860*/  NOP ;  /* 0x0000000000007918 */ /* 0x000fe20000000000 */
[----:B------:R0:W3:Y:S01]  /*0870*/  @!UP2 SYNCS.EXCH.64 URZ, [UR9+0x60], UR6 ;  /* 0x00006006093fa5b2 */ /* 0x0000e20008000100 */
[----:B------:R0:W4:Y:S01]  /*0880*/  @!UP3 SYNCS.EXCH.64 URZ, [UR9+0x68], UR6 ;  /* 0x00006806093fb5b2 */ /* 0x0001220008000100 */
[----:B------:R0:W0:Y:S01]  /*0890*/  @!UP4 SYNCS.EXCH.64 URZ, [UR9+0x70], UR6 ;  /* 0x00007006093fc5b2 */ /* 0x0000220008000100 */
[----:B------:R0:W0:Y:S01]  /*08a0*/  @!UP5 SYNCS.EXCH.64 URZ, [UR9+0x78], UR6 ;  /* 0x00007806093fd5b2 */ /* 0x0000220008000100 */
[----:B------:R-:W-:Y:S01]  /*08b0*/  NOP ;  /* 0x0000000000007918 */ /* 0x000fe20000000000 */
[----:B------:R-:W-:Y:S05]  /*08c0*/  @!P4 BRA `(.L_x_3) ;  /* 0x000000000008c947 */ /* 0x000fea0003800000 */
[----:B01234-:R-:W-:Y:S01]  /*08d0*/  UCGABAR_ARV ;  /* 0x00000000000079c7 */ /* 0x01ffe20008000000 */
[----:B------:R-:W-:Y:S05]  /*08e0*/  BRA `(.L_x_4) ;  /* 0x0000000000047947 */ /* 0x000fea0003800000 */
.L_x_3:
[----:B01234-:R-:W-:Y:S01]  /*08f0*/  NOP ;  /* 0x0000000000007918 */ /* 0x01ffe20000000000 */
.L_x_4:
[----:B------:R-:W-:Y:S01]  /*0900*/  ULDC.64 UR4, c[0x0][0x598] ;  /* 0x0001660000047ab9 */ /* 0x000fe20000000a00 */
[----:B------:R-:W-:Y:S01]  /*0910*/  ULDC.64 UR18, c[0x0][0x208] ;  /* 0x0000820000127ab9 */ /* 0x000fe20000000a00 */
[----:B------:R-:W-:-:S04]  /*0920*/  ISETP.NE.U32.AND P1, PT, RZ, UR4, PT ;  /* 0x00000004ff007c0c */ /* 0x000fc8000bf25070 */
[----:B------:R-:W-:-:S13]  /*0930*/  ISETP.NE.AND.EX P1, PT, RZ, UR5, PT, P1 ;  /* 0x00000005ff007c0c */ /* 0x000fda000bf25310 */
[----:B------:R-:W-:Y:S05]  /*0940*/  @!P1 BRA `(.L_x_5) ;  /* 0x00000000001c9947 */ /* 0x000fea0003800000 */
[----:B------:R-:W0:Y:S02]  /*0950*/  LDC.64 R2, c[0x0][0x598] ;  /* 0x00016600ff027b82 */ /* 0x000e240000000a00 */
[----:B0-----:R-:W2:Y:S02]  /*0960*/  LDG.E.64 R2, desc[UR18][R2.64] ;  /* 0x0000001202027981 */ /* 0x001ea4000c1e1b00 */
[----:B--2---:R-:W-:-:S04]  /*0970*/  ISETP.NE.U32.AND P1, PT, R2, RZ, PT ;  /* 0x000000ff0200720c */ /* 0x004fc80003f25070 */
[----:B------:R-:W-:-:S13]  /*0980*/  ISETP.NE.AND.EX P1, PT, R3, RZ, PT, P1 ;  /* 0x000000ff0300720c */ /* 0x000fda0003f25310 */
[----:B------:R-:W-:Y:S05]  /*0990*/  @!P1 BRA `(.L_x_5) ;  /* 0x0000000000089947 */ /* 0x000fea0003800000 */
[----:B------:R0:W5:Y:S01]  /*09a0*/  LD.E R11, desc[UR18][R2.64] ;  /* 0x00000012020b7980 */ /* 0x000162000c101900 */
[----:B------:R-:W-:Y:S05]  /*09b0*/  BRA `(.L_x_6) ;  /* 0x0000000000207947 */ /* 0x000fea0003800000 */
.L_x_5:
[----:B------:R-:W-:Y:S02]  /*09c0*/  ULDC.64 UR4, c[0x0][0x588] ;  /* 0x0001620000047ab9 */ /* 0x000fe40000000a00 */
[----:B------:R-:W-:-:S04]  /*09d0*/  ISETP.NE.U32.AND P1, PT, RZ, UR4, PT ;  /* 0x00000004ff007c0c */ /* 0x000fc8000bf25070 */
[----:B------:R-:W-:-:S13]  /*09e0*/  ISETP.NE.AND.EX P1, PT, RZ, UR5, PT, P1 ;  /* 0x00000005ff007c0c */ /* 0x000fda000bf25310 */
[----:B------:R-:W-:Y:S05]  /*09f0*/  @!P1 BRA `(.L_x_7) ;  /* 0x00000000000c9947 */ /* 0x000fea0003800000 */
[----:B------:R-:W0:Y:S02]  /*0a00*/  LDC.64 R2, c[0x0][0x588] ;  /* 0x00016200ff027b82 */ /* 0x000e240000000a00 */
[----:B0-----:R1:W5:Y:S01]  /*0a10*/  LDG.E R11, desc[UR18][R2.64] ;  /* 0x00000012020b7981 */ /* 0x001362000c1e1900 */
[----:B------:R-:W-:Y:S05]  /*0a20*/  BRA `(.L_x_6) ;  /* 0x0000000000047947 */ /* 0x000fea0003800000 */
.L_x_7:
[----:B------:R-:W2:Y:S02]  /*0a30*/  LDC R11, c[0x0][0x580] ;  /* 0x00016000ff0b7b82 */ /* 0x000ea40000000800 */
.L_x_6:
[----:B------:R-:W-:Y:S02]  /*0a40*/  ULDC.64 UR4, c[0x0][0x5a0] ;  /* 0x0001680000047ab9 */ /* 0x000fe40000000a00 */
[----:B------:R-:W-:-:S04]  /*0a50*/  ISETP.NE.U32.AND P1, PT, RZ, UR4, PT ;  /* 0x00000004ff007c0c */ /* 0x000fc8000bf25070 */
[----:B------:R-:W-:-:S13]  /*0a60*/  ISETP.NE.AND.EX P1, PT, RZ, UR5, PT, P1 ;  /* 0x00000005ff007c0c */ /* 0x000fda000bf25310 */
[----:B------:R-:W-:Y:S05]  /*0a70*/  @!P1 BRA `(.L_x_8) ;  /* 0x00000000001c9947 */ /* 0x000fea0003800000 */
[----:B01----:R-:W0:Y:S02]  /*0a80*/  LDC.64 R2, c[0x0][0x5a0] ;  /* 0x00016800ff027b82 */ /* 0x003e240000000a00 */
[----:B0-----:R-:W3:Y:S02]  /*0a90*/  LDG.E.64 R2, desc[UR18][R2.64] ;  /* 0x0000001202027981 */ /* 0x001ee4000c1e1b00 */
[----:B---3--:R-:W-:-:S04]  /*0aa0*/  ISETP.NE.U32.AND P1, PT, R2, RZ, PT ;  /* 0x000000ff0200720c */ /* 0x008fc80003f25070 */
[----:B------:R-:W-:-:S13]  /*0ab0*/  ISETP.NE.AND.EX P1, PT, R3, RZ, PT, P1 ;  /* 0x000000ff0300720c */ /* 0x000fda0003f25310 */
[----:B------:R-:W-:Y:S05]  /*0ac0*/  @!P1 BRA `(.L_x_8) ;  /* 0x0000000000089947 */ /* 0x000fea0003800000 */
[----:B------:R0:W5:Y:S01]  /*0ad0*/  LD.E R15, desc[UR18][R2.64] ;  /* 0x00000012020f7980 */ /* 0x000162000c101900 */
[----:B------:R-:W-:Y:S05]  /*0ae0*/  BRA `(.L_x_9) ;  /* 0x0000000000207947 */ /* 0x000fea0003800000 */
.L_x_8:
[----:B------:R-:W-:Y:S02]  /*0af0*/  ULDC.64 UR4, c[0x0][0x590] ;  /* 0x0001640000047ab9 */ /* 0x000fe40000000a00 */
[----:B------:R-:W-:-:S04]  /*0b00*/  ISETP.NE.U32.AND P1, PT, RZ, UR4, PT ;  /* 0x00000004ff007c0c */ /* 0x000fc8000bf25070 */
[----:B------:R-:W-:-:S13]  /*0b10*/  ISETP.NE.AND.EX P1, PT, RZ, UR5, PT, P1 ;  /* 0x00000005ff007c0c */ /* 0x000fda000bf25310 */
[----:B------:R-:W-:Y:S05]  /*0b20*/  @!P1 BRA `(.L_x_10) ;  /* 0x00000000000c9947 */ /* 0x000fea0003800000 */
[----:B01----:R-:W0:Y:S02]  /*0b30*/  LDC.64 R2, c[0x0][0x590] ;  /* 0x00016400ff027b82 */ /* 0x003e240000000a00 */
[----:B0-----:R1:W5:Y:S01]  /*0b40*/  LDG.E R15, desc[UR18][R2.64] ;  /* 0x00000012020f7981 */ /* 0x001362000c1e1900 */
[----:B------:R-:W-:Y:S05]  /*0b50*/  BRA `(.L_x_9) ;  /* 0x0000000000047947 */ /* 0x000fea0003800000 */
.L_x_10:
[----:B------:R-:W3:Y:S02]  /*0b60*/  LDC R15, c[0x0][0x584] ;  /* 0x00016100ff0f7b82 */ /* 0x000ee40000000800 */
.L_x_9:
[----:B------:R-:W4:Y:S01]  /*0b70*/  LDC R0, c[0x0][0x65c] ;  /* 0x00019700ff007b82 */ /* 0x000f220000000800 */
[----:B------:R-:W-:Y:S01]  /*0b80*/  ULDC UR8, c[0x0][0x28c] ;  /* 0x0000a30000087ab9 */ /* 0x000fe20000000800 */
[----:B------:R-:W-:Y:S01]  /*0b90*/  ISETP.NE.AND P1, PT, R5, 0x2, PT ;  /* 0x000000020500780c */ /* 0x000fe20003f25270 */
[----:B------:R-:W-:Y:S01]  /*0ba0*/  UIADD3 UR8, UR8, 0x3f, URZ ;  /* 0x0000003f08087890 */ /* 0x000fe2000fffe03f */
[----:B------:R-:W-:Y:S01]  /*0bb0*/  IMAD.U32 R4, RZ, RZ, UR12 ;  /* 0x0000000cff047e24 */ /* 0x000fe2000f8e00ff */
[----:B------:R-:W-:Y:S01]  /*0bc0*/  UMOV UR4, URZ ;  /* 0x0000003f00047c82 */ /* 0x000fe20008000000 */
[----:B------:R-:W-:Y:S01]  /*0bd0*/  UMOV UR5, URZ ;  /* 0x0000003f00057c82 */ /* 0x000fe20008000000 */
[----:B------:R-:W-:-:S04]  /*0be0*/  USHF.R.S32.HI UR9, URZ, 0x1f, UR8 ;  /* 0x0000001f3f097899 */ /* 0x000fc80008011408 */
[----:B------:R-:W-:-:S04]  /*0bf0*/  ULEA.HI UR9, UR9, UR8, URZ, 0x6 ;  /* 0x0000000809097291 */ /* 0x000fc8000f8f303f */
[----:B------:R-:W-:Y:S01]  /*0c00*/  USHF.R.S32.HI UR13, URZ, 0x6, UR9 ;  /* 0x000000063f0d7899 */ /* 0x000fe20008011409 */
[----:B----4-:R-:W-:-:S13]  /*0c10*/  ISETP.NE.AND P3, PT, R0, 0x1, PT ;  /* 0x000000010000780c */ /* 0x010fda0003f65270 */
[----:B01----:R-:W0:Y:S01]  /*0c20*/  @P3 LDC R3, c[0x0][0x10] ;  /* 0x00000400ff033b82 */ /* 0x003e220000000800 */
[----:B------:R-:W-:Y:S02]  /*0c30*/  @P3 IMAD.MOV.U32 R13, RZ, RZ, RZ ;  /* 0x000000ffff0d3224 */ /* 0x000fe400078e00ff */
[----:B------:R-:W-:-:S05]  /*0c40*/  @P3 IMAD.MOV.U32 R5, RZ, RZ, RZ ;  /* 0x000000ffff053224 */ /* 0x000fca00078e00ff */
[----:B------:R-:W1:Y:S01]  /*0c50*/  @!P3 LDC R9, c[0x0][0xc] ;  /* 0x00000300ff09bb82 */ /* 0x000e620000000800 */
[----:B------:R-:W-:Y:S01]  /*0c60*/  ULDC UR6, c[0x0][0xc] ;  /* 0x0000030000067ab9 */ /* 0x000fe20000000800 */
[----:B------:R-:W-:Y:S02]  /*0c70*/  ULDC UR7, c[0x0][0x10] ;  /* 0x0000040000077ab9 */ /* 0x000fe40000000800 */
[----:B------:R-:W-:-:S04]  /*0c80*/  UIMAD.WIDE.U32 UR6, UR6, UR7, URZ ;  /* 0x00000007060672a5 */ /* 0x000fc8000f8e003f */
[----:B------:R-:W4:Y:S01]  /*0c90*/  LDC R8, c[0x0][0x14] ;  /* 0x00000500ff087b82 */ /* 0x000f220000000800 */
[----:B0-----:R-:W-:-:S04]  /*0ca0*/  @P3 IMAD.WIDE.U32 R2, R3, UR12, R12 ;  /* 0x0000000c03023c25 */ /* 0x001fc8000f8e000c */
[----:B------:R-:W-:Y:S02]  /*0cb0*/  @P3 IMAD.IADD R3, R3, 0x1, R5 ;  /* 0x0000000103033824 */ /* 0x000fe400078e0205 */
[----:B------:R-:W-:Y:S02]  /*0cc0*/  IMAD.MOV.U32 R5, RZ, RZ, RZ ;  /* 0x000000ffff057224 */ /* 0x000fe400078e00ff */
[----:B-1----:R-:W-:-:S04]  /*0cd0*/  @!P3 IMAD.WIDE.U32 R4, R12, R9, R4 ;  /* 0x000000090c04b225 */ /* 0x002fc800078e0004 */
[----:B------:R-:W-:Y:S02]  /*0ce0*/  @!P3 IMAD.MOV.U32 R2, RZ, RZ, R4 ;  /* 0x000000ffff02b224 */ /* 0x000fe400078e0004 */
[C---:B----4-:R-:W-:Y:S02]  /*0cf0*/  IMAD R19, R8.reuse, UR7, RZ ;  /* 0x0000000708137c24 */ /* 0x050fe4000f8e02ff */
[----:B------:R-:W-:Y:S01]  /*0d00*/  IMAD.WIDE.U32 R8, R8, UR6, RZ ;  /* 0x0000000608087c25 */ /* 0x000fe2000f8e00ff */
[----:B------:R-:W-:-:S03]  /*0d10*/  ULDC.64 UR6, c[0x0][0x650] ;  /* 0x0001940000067ab9 */ /* 0x000fc60000000a00 */
[----:B------:R-:W-:Y:S02]  /*0d20*/  @!P3 IMAD.MOV.U32 R3, RZ, RZ, R5 ;  /* 0x000000ffff03b224 */ /* 0x000fe400078e0005 */
[----:B------:R-:W-:Y:S01]  /*0d30*/  IMAD.IADD R0, R9, 0x1, R19 ;  /* 0x0000000109007824 */ /* 0x000fe200078e0213 */
[----:B------:R-:W-:Y:S06]  /*0d40*/  @P1 BRA `(.L_x_11) ;  /* 0x0000000000201947 */ /* 0x000fec0003800000 */
[----:B------:R-:W-:Y:S01]  /*0d50*/  UISETP.GE.U32.AND UP0, UPT, UR13, 0x5, UPT ;  /* 0x000000050d00788c */ /* 0x000fe2000bf06070 */
[----:B------:R-:W-:Y:S01]  /*0d60*/  IADD3 R2, P1, R2, R8, RZ ;  /* 0x0000000802027210 */ /* 0x000fe20007f3e0ff */
[----:B------:R-:W-:-:S04]  /*0d70*/  UIMAD.WIDE.U32 UR4, UR13, -0x33333333, URZ ;  /* 0xcccccccd0d0478a5 */ /* 0x000fc8000f8e003f */
[----:B------:R-:W-:Y:S01]  /*0d80*/  USHF.R.U32.HI UR4, URZ, 0x2, UR5 ;  /* 0x000000023f047899 */ /* 0x000fe20008011605 */
[----:B------:R-:W-:Y:S02]  /*0d90*/  IMAD.X R3, R0, 0x1, R3, P1 ;  /* 0x0000000100037824 */ /* 0x000fe400008e0603 */
[----:B------:R-:W-:Y:S02]  /*0da0*/  UMOV UR5, URZ ;  /* 0x0000003f00057c82 */ /* 0x000fe40008000000 */
[----:B------:R-:W-:Y:S02]  /*0db0*/  @UP0 ULOP3.LUT UR5, UR4, 0x1, URZ, 0xc0, !UPT ;  /* 0x0000000104050892 */ /* 0x000fe4000f8ec03f */
[----:B------:R-:W-:-:S12]  /*0dc0*/  UIMAD UR4, UR4, -0x5, UR13 ;  /* 0xfffffffb040478a4 */ /* 0x000fd8000f8e020d */
.L_x_11:
[----:B------:R-:W-:Y:S01]  /*0dd0*/  ISETP.GE.U32.AND P1, PT, R2, UR6, PT ;  /* 0x0000000602007c0c */ /* 0x000fe2000bf26070 */
[----:B------:R-:W-:Y:S01]  /*0de0*/  IMAD.MOV.U32 R6, RZ, RZ, -0x1 ;  /* 0xffffffffff067424 */ /* 0x000fe200078e00ff */
[----:B------:R-:W-:Y:S01]  /*0df0*/  PRMT R18, RZ, 0x7610, R18 ;  /* 0x00007610ff127816 */ /* 0x000fe20000000012 */
[----:B------:R-:W-:Y:S01]  /*0e00*/  IMAD.MOV.U32 R5, RZ, RZ, -0x1 ;  /* 0xffffffffff057424 */ /* 0x000fe200078e00ff */
[----:B------:R-:W-:Y:S01]  /*0e10*/  ISETP.GE.U32.AND.EX P1, PT, R3, UR7, PT, P1 ;  /* 0x0000000703007c0c */ /* 0x000fe2000bf26110 */
[----:B------:R-:W-:-:S12]  /*0e20*/  IMAD.MOV.U32 R4, RZ, RZ, -0x1 ;  /* 0xffffffffff047424 */ /* 0x000fd800078e00ff */
[----:B------:R-:W-:Y:S05]  /*0e30*/  @P1 BRA `(.L_x_12) ;  /* 0x0000000400241947 */ /* 0x000fea0003800000 */
[----:B------:R-:W0:Y:S01]  /*0e40*/  LDC.64 R28, c[0x0][0x628] ;  /* 0x00018a00ff1c7b82 */ /* 0x000e220000000a00 */
[----:B------:R-:W-:Y:S02]  /*0e50*/  IMAD.MOV.U32 R4, RZ, RZ, R2 ;  /* 0x000000ffff047224 */ /* 0x000fe400078e0002 */
[----:B------:R-:W-:-:S05]  /*0e60*/  IMAD.MOV.U32 R5, RZ, RZ, R3 ;  /* 0x000000ffff057224 */ /* 0x000fca00078e0003 */
[----:B------:R-:W1:Y:S08]  /*0e70*/  LDC R6, c[0x0][0x630] ;  /* 0x00018c00ff067b82 */ /* 0x000e700000000800 */
[----:B------:R-:W4:Y:S01]  /*0e80*/  LDC.64 R30, c[0x0][0x620] ;  /* 0x00018800ff1e7b82 */ /* 0x000f220000000a00 */
[----:B0-----:R-:W-:-:S04]  /*0e90*/  ISETP.NE.U32.AND P1, PT, R28, RZ, PT ;  /* 0x000000ff1c00720c */ /* 0x001fc80003f25070 */
[----:B------:R-:W-:-:S13]  /*0ea0*/  ISETP.NE.AND.EX P1, PT, R29, RZ, PT, P1 ;  /* 0x000000ff1d00720c */ /* 0x000fda0003f25310 */
[----:B-1--4-:R-:W-:Y:S05]  /*0eb0*/  @!P1 BRA `(.L_x_13) ;  /* 0x0000000000289947 */ /* 0x012fea0003800000 */
[----:B------:R-:W0:Y:S02]  /*0ec0*/  LDC R21, c[0x0][0x634] ;  /* 0x00018d00ff157b82 */ /* 0x000e240000000800 */
[----:B0-----:R-:W-:-:S05]  /*0ed0*/  IADD3 R21, P1, R2, R21, RZ ;  /* 0x0000001502157210 */ /* 0x001fca0007f3e0ff */
[----:B------:R-:W-:-:S04]  /*0ee0*/  IMAD.X R27, RZ, RZ, R3, P1 ;  /* 0x000000ffff1b7224 */ /* 0x000fc800008e0603 */
[----:B------:R-:W-:-:S04]  /*0ef0*/  IMAD.WIDE.U32 R4, R27, R28, RZ ;  /* 0x0000001c1b047225 */ /* 0x000fc800078e00ff */
[----:B------:R-:W-:-:S04]  /*0f00*/  IMAD.WIDE.U32 R18, P1, R21, R29, R4 ;  /* 0x0000001d15127225 */ /* 0x000fc80007820004 */
[----:B------:R-:W-:-:S04]  /*0f10*/  IMAD.WIDE.U32 R4, R21, R28, RZ ;  /* 0x0000001c15047225 */ /* 0x000fc800078e00ff */
[----:B------:R-:W-:Y:S01]  /*0f20*/  IMAD.X R21, RZ, RZ, RZ, P1 ;  /* 0x000000ffff157224 */ /* 0x000fe200008e06ff */
[----:B------:R-:W-:Y:S01]  /*0f30*/  IADD3 RZ, P1, R5, R18, RZ ;  /* 0x0000001205ff7210 */ /* 0x000fe20007f3e0ff */
[----:B------:R-:W-:-:S04]  /*0f40*/  IMAD.MOV.U32 R20, RZ, RZ, R19 ;  /* 0x000000ffff147224 */ /* 0x000fc800078e0013 */
[----:B------:R-:W-:-:S08]  /*0f50*/  IMAD.WIDE.U32.X R4, R27, R29, R20, P1 ;  /* 0x0000001d1b047225 */ /* 0x000fd000008e0414 */
.L_x_13:
[----:B------:R-:W0:Y:S01]  /*0f60*/  LDC.64 R32, c[0x0][0x640] ;  /* 0x00019000ff207b82 */ /* 0x000e220000000a00 */
[-CC-:B------:R-:W-:Y:S01]  /*0f70*/  SHF.R.U64 R34, R4, R6.reuse, R5.reuse ;  /* 0x0000000604227219 */ /* 0x180fe20000001205 */
[----:B------:R-:W-:Y:S01]  /*0f80*/  IMAD.MOV.U32 R37, RZ, RZ, 0x1 ;  /* 0x00000001ff257424 */ /* 0x000fe200078e00ff */
[----:B------:R-:W-:Y:S02]  /*0f90*/  SHF.R.U32.HI R4, RZ, R6, R5 ;  /* 0x00000006ff047219 */ /* 0x000fe40000011605 */
[----:B------:R-:W-:-:S03]  /*0fa0*/  IADD3 R19, P1, RZ, -R34, RZ ;  /* 0x80000022ff137210 */ /* 0x000fc60007f3e0ff */
[----:B------:R-:W1:Y:S02]  /*0fb0*/  LDC R18, c[0x0][0x618] ;  /* 0x00018600ff127b82 */ /* 0x000e640000000800 */
[----:B------:R-:W-:-:S04]  /*0fc0*/  IMAD.X R5, RZ, RZ, ~R4, P1 ;  /* 0x000000ffff057224 */ /* 0x000fc800008e0e04 */
[-C--:B------:R-:W-:Y:S02]  /*0fd0*/  IMAD R6, R5, R30.reuse, RZ ;  /* 0x0000001e05067224 */ /* 0x080fe400078e02ff */
[----:B------:R-:W4:Y:S01]  /*0fe0*/  LDC R21, c[0x0][0x608] ;  /* 0x00018200ff157b82 */ /* 0x000f220000000800 */
[----:B------:R-:W-:-:S04]  /*0ff0*/  IMAD.WIDE.U32 R4, R19, R30, R2 ;  /* 0x0000001e13047225 */ /* 0x000fc800078e0002 */
[----:B------:R-:W-:-:S03]  /*1000*/  IMAD R19, R19, R31, R6 ;  /* 0x0000001f13137224 */ /* 0x000fc600078e0206 */
[----:B------:R-:W2:Y:S01]  /*1010*/  LDC R26, c[0x0][0x658] ;  /* 0x00019600ff1a7b82 */ /* 0x000ea20000000800 */
[----:B------:R-:W-:Y:S01]  /*1020*/  IMAD.IADD R5, R5, 0x1, R19 ;  /* 0x0000000105057824 */ /* 0x000fe200078e0213 */
[----:B0-----:R-:W-:Y:S01]  /*1030*/  ISETP.NE.U32.AND P1, PT, R32, RZ, PT ;  /* 0x000000ff2000720c */ /* 0x001fe20003f25070 */
[----:B------:R-:W-:-:S03]  /*1040*/  IMAD.MOV.U32 R19, RZ, RZ, -0x1 ;  /* 0xffffffffff137424 */ /* 0x000fc600078e00ff */
[----:B------:R-:W-:Y:S02]  /*1050*/  ISETP.NE.AND.EX P1, PT, R33, RZ, PT, P1 ;  /* 0x000000ff2100720c */ /* 0x000fe40003f25310 */
[----:B------:R-:W0:Y:S01]  /*1060*/  LDC R31, c[0x0][0x600] ;  /* 0x00018000ff1f7b82 */ /* 0x000e220000000800 */
[-CC-:B-1----:R-:W-:Y:S02]  /*1070*/  SHF.R.U64 R29, R4, R18.reuse, R5.reuse ;  /* 0x00000012041d7219 */ /* 0x182fe40000001205 */
[----:B------:R-:W-:-:S05]  /*1080*/  SHF.R.U32.HI R4, RZ, R18, R5 ;  /* 0x00000012ff047219 */ /* 0x000fca0000011605 */
[----:B------:R-:W1:Y:S01]  /*1090*/  LDC R28, c[0x0][0x648] ;  /* 0x00019200ff1c7b82 */ /* 0x000e620000000800 */
[-CC-:B----4-:R-:W-:Y:S02]  /*10a0*/  SHF.R.U64 R39, R29, R21.reuse, R4.reuse ;  /* 0x000000151d277219 */ /* 0x190fe40000001204 */
[----:B------:R-:W-:-:S05]  /*10b0*/  SHF.R.U32.HI R5, RZ, R21, R4 ;  /* 0x00000015ff057219 */ /* 0x000fca0000011604 */
[----:B------:R-:W4:Y:S01]  /*10c0*/  LDC R35, c[0x0][0x638] ;  /* 0x00018e00ff237b82 */ /* 0x000f220000000800 */
[-C--:B--2---:R-:W-:Y:S02]  /*10d0*/  SHF.L.U32 R4, R19, R26.reuse, RZ ;  /* 0x0000001a13047219 */ /* 0x084fe400000006ff */
[--C-:B------:R-:W-:Y:S02]  /*10e0*/  SHF.R.U64 R36, R39, R26, R5.reuse ;  /* 0x0000001a27247219 */ /* 0x100fe40000001205 */
[----:B------:R-:W-:Y:S02]  /*10f0*/  LOP3.LUT R6, RZ, R4, RZ, 0x33, !PT ;  /* 0x00000004ff067212 */ /* 0x000fe400078e33ff */
[----:B------:R-:W-:Y:S01]  /*1100*/  SHF.R.U32.HI R5, RZ, R26, R5 ;  /* 0x0000001aff057219 */ /* 0x000fe20000011605 */
[----:B------:R-:W2:Y:S01]  /*1110*/  LDC R30, c[0x0][0x610] ;  /* 0x00018400ff1e7b82 */ /* 0x000ea20000000800 */
[----:B------:R-:W-:Y:S01]  /*1120*/  IMAD.MOV.U32 R4, RZ, RZ, R36 ;  /* 0x000000ffff047224 */ /* 0x000fe200078e0024 */
[----:B------:R-:W-:Y:S06]  /*1130*/  @!P1 BRA `(.L_x_14) ;  /* 0x0000000000289947 */ /* 0x000fec0003800000 */
[----:B------:R-:W3:Y:S02]  /*1140*/  LDC R21, c[0x0][0x64c] ;  /* 0x00019300ff157b82 */ /* 0x000ee40000000800 */
[----:B---3--:R-:W-:-:S05]  /*1150*/  IADD3 R21, P1, R36, R21, RZ ;  /* 0x0000001524157210 */ /* 0x008fca0007f3e0ff */
        /* <DEDUP_REMOVED lines=8> */
.L_x_14:
[----:B-1----:R-:W-:Y:S01]  /*11e0*/  SHF.R.U64 R13, R4, R28, R5 ;  /* 0x0000001c040d7219 */ /* 0x002fe20000001205 */
[----:B------:R-:W-:Y:S01]  /*11f0*/  @P3 IMAD R22, R25, R24, R12 ;  /* 0x0000001819163224 */ /* 0x000fe200078e020c */
[----:B------:R-:W-:Y:S02]  /*1200*/  SHF.L.U32 R4, R37, R26, RZ ;  /* 0x0000001a25047219 */ /* 0x000fe400000006ff */
[----:B------:R-:W-:Y:S01]  /*1210*/  LOP3.LUT R5, R39, R6, RZ, 0xc0, !PT ;  /* 0x0000000627057212 */ /* 0x000fe200078ec0ff */
[----:B0-----:R-:W-:Y:S02]  /*1220*/  VIADD R6, R31, 0xffffffff ;  /* 0xffffffff1f067836 */ /* 0x001fe40000000000 */
[----:B------:R-:W-:Y:S02]  /*1230*/  IMAD.MOV R18, RZ, RZ, -R13 ;  /* 0x000000ffff127224 */ /* 0x000fe400078e0a0d */
[----:B------:R-:W-:Y:S01]  /*1240*/  IMAD R5, R4, R13, R5 ;  /* 0x0000000d04057224 */ /* 0x000fe200078e0205 */
[----:B------:R-:W-:Y:S01]  /*1250*/  LOP3.LUT R13, R29, R6, RZ, 0xc0, !PT ;  /* 0x000000061d0d7212 */ /* 0x000fe200078ec0ff */
[----:B----4-:R-:W-:-:S02]  /*1260*/  IMAD R4, R18, R35, R36 ;  /* 0x0000002312047224 */ /* 0x010fc400078e0224 */
[----:B--2---:R-:W-:Y:S02]  /*1270*/  IMAD R6, R5, R30, R22 ;  /* 0x0000001e05067224 */ /* 0x004fe400078e0216 */
[----:B------:R-:W-:Y:S02]  /*1280*/  IMAD R13, R4, R31, R13 ;  /* 0x0000001f040d7224 */ /* 0x000fe400078e020d */
[----:B------:R-:W-:Y:S02]  /*1290*/  IMAD.MOV.U32 R18, RZ, RZ, 0x1 ;  /* 0x00000001ff127424 */ /* 0x000fe400078e00ff */
[----:B------:R-:W-:Y:S01]  /*12a0*/  IMAD.MOV.U32 R4, RZ, RZ, R34 ;  /* 0x000000ffff047224 */ /* 0x000fe200078e0022 */
[----:B------:R-:W-:Y:S02]  /*12b0*/  SEL R5, R13, R6, !P3 ;  /* 0x000000060d057207 */ /* 0x000fe40005800000 */
[----:B------:R-:W-:-:S07]  /*12c0*/  SEL R6, R6, R13, !P3 ;  /* 0x0000000d06067207 */ /* 0x000fce0005800000 */
.L_x_12:
[----:B------:R-:W-:Y:S05]  /*12d0*/  @!P4 BRA `(.L_x_15) ;  /* 0x00000000000cc947 */ /* 0x000fea0003800000 */
[----:B------:R-:W-:Y:S01]  /*12e0*/  UCGABAR_WAIT ;  /* 0x0000000000007dc7 */ /* 0x000fe20008000000 */
[----:B------:R-:W-:Y:S01]  /*12f0*/  CCTL.IVALL ;  /* 0x00000000ff00798f */ /* 0x000fe20002000000 */
[----:B------:R-:W-:Y:S05]  /*1300*/  BRA `(.L_x_16) ;  /* 0x0000000000047947 */ /* 0x000fea0003800000 */
.L_x_15:
[----:B------:R-:W-:Y:S06]  /*1310*/  BAR.SYNC.DEFER_BLOCKING 0x0 ;  /* 0x0000000000007b1d */ /* 0x000fec0000010000 */
.L_x_16:
[----:B------:R-:W-:Y:S05]  /*1320*/  @!P2 BRA `(.L_x_17) ;  /* 0x0000006c0060a947 */ /* 0x000fea0003800000 */
[----:B------:R-:W-:-:S13]  /*1330*/  ISETP.GT.U32.AND P1, PT, R38, 0x1, PT ;  /* 0x000000012600780c */ /* 0x000fda0003f24070 */
[----:B------:R-:W-:Y:S05]  /*1340*/  @P1 EXIT ;  /* 0x000000000000194d */ /* 0x000fea0003800000 */
.L_x_18:
[----:B------:R-:W-:-:S08]  /*1350*/  NOP ;  /* 0x0000000000007918 */ /* 0x000fd00000000000 */
[----:B------:R-:W0:Y:S02]  /*1360*/  USETMAXREG.TRY_ALLOC.CTAPOOL UP0, 0xe8 ;  /* 0x000000e8000079c8 */ /* 0x000e240008000600 */
[----:B0-----:R-:W-:-:S13]  /*1370*/  PLOP3.LUT P1, PT, PT, PT, UP0, 0x80, 0x0 ;  /* 0x000000000000781c */ /* 0x001fda0003f2f008 */
[----:B------:R-:W-:Y:S05]  /*1380*/  @!P1 BRA `(.L_x_18) ;  /* 0xfffffffc00f09947 */ /* 0x000fea000383ffff */
[----:B------:R-:W-:-:S13]  /*1390*/  LOP3.LUT P1, RZ, R18, 0xff, RZ, 0xc0, !PT ;  /* 0x000000ff12ff7812 */ /* 0x000fda000782c0ff */
[----:B------:R-:W-:Y:S05]  /*13a0*/  @!P1 EXIT ;  /* 0x000000000000994d */ /* 0x000fea0003800000 */
[----:B------:R-:W0:Y:S01]  /*13b0*/  S2UR UR6, SR_CgaCtaId ;  /* 0x00000000000679c3 */ /* 0x000e220000008800 */
[CC--:B------:R-:W-:Y:S01]  /*13c0*/  LEA.HI R13, R23.reuse, R14.reuse, RZ, 0x2 ;  /* 0x0000000e170d7211 */ /* 0x0c0fe200078f10ff */
[----:B------:R-:W-:Y:S01]  /*13d0*/  UIADD3 UR7, UR15, -0x1, URZ ;  /* 0xffffffff0f077890 */ /* 0x000fe2000fffe03f */
[----:B------:R-:W-:Y:S01]  /*13e0*/  LEA.HI R23, R23, R14, RZ, 0x5 ;  /* 0x0000000e17177211 */ /* 0x000fe200078f28ff */
[----:B------:R-:W-:Y:S01]  /*13f0*/  UMOV UR12, 0x400 ;  /* 0x00000400000c7882 */ /* 0x000fe20000000000 */
[--C-:B------:R-:W-:Y:S01]  /*1400*/  SHF.R.S32.HI R12, RZ, 0x2, R13.reuse ;  /* 0x00000002ff0c7819 */ /* 0x100fe2000001140d */
[----:B------:R-:W-:Y:S01]  /*1410*/  UISETP.LT.AND UP0, UPT, UR13, 0x1, UPT ;  /* 0x000000010d00788c */ /* 0x000fe2000bf01270 */
[----:B------:R-:W-:Y:S01]  /*1420*/  SHF.R.S32.HI R17, RZ, 0x1f, R13 ;  /* 0x0000001fff117819 */ /* 0x000fe2000001140d */
[----:B------:R-:W-:Y:S01]  /*1430*/  USHF.L.U32 UR20, UR13, 0x1, URZ ;  /* 0x000000010d147899 */ /* 0x000fe2000800063f */
[----:B------:R-:W-:Y:S01]  /*1440*/  SHF.R.S32.HI R23, RZ, 0x5, R23 ;  /* 0x00000005ff177819 */ /* 0x000fe20000011417 */
[----:B------:R-:W-:Y:S01]  /*1450*/  USEL UR14, UR13, 0x1, UP0 ;  /* 0x000000010d0e7887 */ /* 0x000fe20008000000 */
[----:B------:R-:W-:Y:S01]  /*1460*/  LEA.HI R17, R17, R12, RZ, 0x3 ;  /* 0x0000000c11117211 */ /* 0x000fe200078f18ff */
[----:B------:R-:W-:Y:S01]  /*1470*/  UISETP.NE.AND UP0, UPT, UR7, URZ, UPT ;  /* 0x0000003f0700728c */ /* 0x000fe2000bf05270 */
[----:B------:R-:W-:Y:S01]  /*1480*/  LOP3.LUT R149, R7, 0x1, RZ, 0xfc, !PT ;  /* 0x0000000107957812 */ /* 0x000fe200078efcff */
[----:B------:R-:W-:Y:S01]  /*1490*/  UIADD3 UR14, -UR14, UR13, URZ ;  /* 0x0000000d0e0e7290 */ /* 0x000fe2000fffe13f */
[----:B------:R-:W-:-:S05]  /*14a0*/  LOP3.LUT R17, R17, 0xfffffff8, RZ, 0xc0, !PT ;  /* 0xfffffff811117812 */ /* 0x000fca00078ec0ff */
[----:B------:R-:W-:Y:S01]  /*14b0*/  IMAD.IADD R12, R12, 0x1, -R17 ;  /* 0x000000010c0c7824 */ /* 0x000fe200078e0a11 */
[----:B------:R-:W-:Y:S01]  /*14c0*/  LOP3.LUT R17, R13, 0xfffffffc, RZ, 0xc0, !PT ;  /* 0xfffffffc0d117812 */ /* 0x000fe200078ec0ff */
[----:B0-----:R-:W-:-:S03]  /*14d0*/  ULEA UR12, UR6, UR12, 0x18 ;  /* 0x0000000c060c7291 */ /* 0x001fc6000f8ec03f */
[--C-:B------:R-:W-:Y:S01]  /*14e0*/  SHF.R.S32.HI R13, RZ, 0x1f, R12.reuse ;  /* 0x0000001fff0d7819 */ /* 0x100fe2000001140c */
[----:B------:R-:W-:Y:S01]  /*14f0*/  USHF.L.U32 UR6, UR7, 0x3, URZ ;  /* 0x0000000307067899 */ /* 0x000fe2000800063f */
[C-C-:B------:R-:W-:Y:S01]  /*1500*/  IMAD R16, R23.reuse, -0x10, -R12.reuse ;  /* 0xfffffff017107824 */ /* 0x140fe200078e0a0c */
[----:B------:R-:W-:Y:S01]  /*1510*/  USEL UR7, URZ, 0x1, UP0 ;  /* 0x000000013f077887 */ /* 0x000fe20008000000 */
[----:B------:R-:W-:Y:S01]  /*1520*/  IMAD.IADD R14, R14, 0x1, -R17 ;  /* 0x000000010e0e7824 */ /* 0x000fe200078e0a11 */
[----:B------:R-:W-:Y:S01]  /*1530*/  ULOP3.LUT UR6, UR6, 0x8, URZ, 0xc0, !UPT ;  /* 0x0000000806067892 */ /* 0x000fe2000f8ec03f */
[----:B------:R-:W-:Y:S01]  /*1540*/  IMAD.WIDE R12, R23, 0x10, R12 ;  /* 0x00000010170c7825 */ /* 0x000fe200078e020c */
[----:B------:R-:W-:Y:S02]  /*1550*/  UIADD3 UR21, UR12, 0x60, URZ ;  /* 0x000000600c157890 */ /* 0x000fe4000fffe03f */
[----:B------:R-:W-:Y:S01]  /*1560*/  ULOP3.LUT UR22, UR6, 0x8, URZ, 0x3c, !UPT ;  /* 0x0000000806167892 */ /* 0x000fe2000f8e3c3f */
[----:B------:R-:W-:Y:S01]  /*1570*/  IMAD.U32 R150, RZ, RZ, UR7 ;  /* 0x00000007ff967e24 */ /* 0x000fe2000f8e00ff */
[----:B------:R-:W-:-:S02]  /*1580*/  ULOP3.LUT UR16, UR6, 0x18, URZ, 0x3c, !UPT ;  /* 0x0000001806107892 */ /* 0x000fc4000f8e3c3f */
[----:B------:R-:W-:Y:S01]  /*1590*/  ULEA UR15, UR15, UR21, 0x3 ;  /* 0x000000150f0f7291 */ /* 0x000fe2000f8e183f */
[----:B------:R-:W-:Y:S02]  /*15a0*/  ULDC UR6, c[0x0][0x284] ;  /* 0x0000a10000067ab9 */ /* 0x000fe40000000800 */
[----:B------:R-:W-:-:S09]  /*15b0*/  VIADD R16, R16, UR6 ;  /* 0x0000000610107c36 */ /* 0x000fd20008000000 */
.L_x_173:
[----:B------:R-:W-:Y:S01]  /*15c0*/  SHF.L.U32 R17, R150, 0x1f, RZ ;  /* 0x0000001f96117819 */ /* 0x000fe200000006ff */
[----:B------:R-:W0:Y:S01]  /*15d0*/  LDC R18, c[0x0][0x28c] ;  /* 0x0000a300ff127b82 */ /* 0x000e220000000800 */
[----:B------:R-:W-:Y:S01]  /*15e0*/  UMOV UR6, URZ ;  /* 0x0000003f00067c82 */ /* 0x000fe20008000000 */
[----:B------:R-:W-:Y:S01]  /*15f0*/  UMOV UR17, UR4 ;  /* 0x0000000400117c82 */ /* 0x000fe20008000000 */
[----:B-1----:R-:W1:Y:S01]  /*1600*/  SYNCS.PHASECHK.TRANS64.TRYWAIT P1, [UR15+-0x8], R17 ;  /* 0xfffff811ff0075a7 */ /* 0x002e62000802014f */
[----:B0-----:R-:W-:Y:S01]  /*1610*/  ISETP.GE.AND P2, PT, R18, 0x1, PT ;  /* 0x000000011200780c */ /* 0x001fe20003f46270 */
[----:B-1-34-:R-:W-:-:S12]  /*1620*/  @!P1 BRA `(.L_x_19) ;  /* 0x0000007800c09947 */ /* 0x01afd80003800000 */
.L_x_196:
[----:B------:R-:W-:Y:S01]  /*1630*/  UMOV UR7, URZ ;  /* 0x0000003f00077c82 */ /* 0x000fe20008000000 */
[----:B------:R-:W-:Y:S01]  /*1640*/  UMOV UR8, URZ ;  /* 0x0000003f00087c82 */ /* 0x000fe20008000000 */
[----:B------:R-:W-:Y:S02]  /*1650*/  CS2R R88, SRZ ;  /* 0x0000000000587805 */ /* 0x000fe4000001ff00 */
[----:B------:R-:W-:Y:S01]  /*1660*/  CS2R R22, SRZ ;  /* 0x0000000000167805 */ /* 0x000fe2000001ff00 */
[----:B0-----:R-:W-:Y:S01]  /*1670*/  IMAD.MOV.U32 R17, RZ, RZ, RZ ;  /* 0x000000ffff117224 */ /* 0x001fe200078e00ff */
[----:B------:R-:W-:Y:S02]  /*1680*/  CS2R R90, SRZ ;  /* 0x00000000005a7805 */ /* 0x000fe4000001ff00 */
[----:B------:R-:W-:Y:S02]  /*1690*/  CS2R R92, SRZ ;  /* 0x00000000005c7805 */ /* 0x000fe4000001ff00 */
[----:B------:R-:W-:-:S02]  /*16a0*/  CS2R R94, SRZ ;  /* 0x00000000005e7805 */ /* 0x000fc4000001ff00 */
[----:B------:R-:W-:Y:S02]  /*16b0*/  CS2R R96, SRZ ;  /* 0x0000000000607805 */ /* 0x000fe4000001ff00 */
[----:B------:R-:W-:Y:S02]  /*16c0*/  CS2R R98, SRZ ;  /* 0x0000000000627805 */ /* 0x000fe4000001ff00 */
[----:B------:R-:W-:Y:S02]  /*16d0*/  CS2R R100, SRZ ;  /* 0x0000000000647805 */ /* 0x000fe4000001ff00 */
        /* <DEDUP_REMOVED lines=22> */
[----:B------:R-:W-:Y:S01]  /*1840*/  CS2R R146, SRZ ;  /* 0x0000000000927805 */ /* 0x000fe2000001ff00 */
[----:B------:R-:W-:Y:S01]  /*1850*/  IMAD.MOV.U32 R148, RZ, RZ, RZ ;  /* 0x000000ffff947224 */ /* 0x000fe200078e00ff */
[----:B------:R-:W-:Y:S01]  /*1860*/  CS2R R24, SRZ ;  /* 0x0000000000187805 */ /* 0x000fe2000001ff00 */
[----:B------:R-:W-:Y:S01]  /*1870*/  IMAD.U32 R151, RZ, RZ, UR5 ;  /* 0x00000005ff977e24 */ /* 0x000fe2000f8e00ff */
        /* <DEDUP_REMOVED lines=30> */
[----:B------:R-:W-:Y:S01]  /*1a60*/  CS2R R86, SRZ ;  /* 0x0000000000567805 */ /* 0x000fe2000001ff00 */
[----:B------:R-:W-:Y:S06]  /*1a70*/  @!P2 BRA `(.L_x_20) ;  /* 0x00000008003ca947 */ /* 0x000fec0003800000 */
[----:B------:R-:W-:-:S13]  /*1a80*/  ISETP.NE.AND P2, PT, R149, 0x3, PT ;  /* 0x000000039500780c */ /* 0x000fda0003f45270 */
[----:B------:R-:W-:Y:S05]  /*1a90*/  @!P2 BRA `(.L_x_21) ;  /* 0x000000000004a947 */ /* 0x000fea0003800000 */
[----:B------:R-:W-:Y:S01]  /*1aa0*/  BPT.TRAP 0x1 ;  /* 0x000000040000795c */ /* 0x000fe20000300000 */
.L_x_21:
[----:B------:R-:W-:Y:S01]  /*1ab0*/  ULEA UR6, UR4, UR12, 0x3 ;  /* 0x0000000c04067291 */ /* 0x000fe2000f8e183f */
[----:B------:R-:W-:-:S05]  /*1ac0*/  IMAD.U32 R17, RZ, RZ, UR5 ;  /* 0x00000005ff117e24 */ /* 0x000fca000f8e00ff */
[----:B------:R-:W-:-:S04]  /*1ad0*/  SHF.L.U32 R17, R17, 0x1f, RZ ;  /* 0x0000001f11117819 */ /* 0x000fc800000006ff */
[----:B------:R0:W1:Y:S01]  /*1ae0*/  SYNCS.PHASECHK.TRANS64.TRYWAIT P1, [UR6], R17 ;  /* 0x00000011ff0075a7 */ /* 0x0000620008020146 */
[----:B------:R-:W-:Y:S05]  /*1af0*/  @!P2 BRA `(.L_x_22) ;  /* 0x000000000004a947 */ /* 0x000fea0003800000 */
[----:B------:R-:W-:Y:S01]  /*1b00*/  BPT.TRAP 0x1 ;  /* 0x000000040000795c */ /* 0x000fe20000300000 */
.L_x_22:
[----:B-1----:R-:W-:Y:S05]  /*1b10*/  @P1 BRA `(.L_x_23) ;  /* 0x0000000000081947 */ /* 0x002fea0003800000 */
[----:B------:R-:W1:Y:S02]  /*1b20*/  SYNCS.PHASECHK.TRANS64.TRYWAIT P1, [UR6], R17 ;  /* 0x00000011ff0075a7 */ /* 0x000e640008020146 */
[----:B-1----:R-:W-:Y:S05]  /*1b30*/  @!P1 BRA `(.L_x_24) ;  /* 0x0000007400949947 */ /* 0x002fea0003800000 */
.L_x_23:
[----:B------:R-:W-:Y:S01]  /*1b40*/  UIADD3 UR6, UR12, 0x180, URZ ;  /* 0x000001800c067890 */ /* 0x000fe2000fffe03f */
[----:B------:R-:W-:Y:S01]  /*1b50*/  WARPGROUP.ARRIVE ;  /* 0x00000000000079c5 */ /* 0x000fe20000000000 */
[----:B------:R-:W-:Y:S01]  /*1b60*/  UIADD3 UR7, UR12, 0x5180, URZ ;  /* 0x000051800c077890 */ /* 0x000fe2000fffe03f */
[----:B------:R-:W-:Y:S01]  /*1b70*/  CS2R R88, SRZ ;  /* 0x0000000000587805 */ /* 0x000fe2000001ff00 */
[----:B------:R-:W-:Y:S01]  /*1b80*/  USHF.R.U32.HI UR6, URZ, 0x4, UR6 ;  /* 0x000000043f067899 */ /* 0x000fe20008011606 */
[----:B------:R-:W-:Y:S01]  /*1b90*/  CS2R R22, SRZ ;  /* 0x0000000000167805 */ /* 0x000fe2000001ff00 */
[----:B------:R-:W-:Y:S01]  /*1ba0*/  USHF.R.U32.HI UR7, URZ, 0x4, UR7 ;  /* 0x000000043f077899 */ /* 0x000fe20008011607 */
[----:B01----:R-:W-:Y:S01]  /*1bb0*/  IMAD.MOV.U32 R17, RZ, RZ, RZ ;  /* 0x000000ffff117224 */ /* 0x003fe200078e00ff */
[----:B------:R-:W-:Y:S01]  /*1bc0*/  ULOP3.LUT UR6, UR6, 0x3fff, URZ, 0xc0, !UPT ;  /* 0x00003fff06067892 */ /* 0x000fe2000f8ec03f */
[----:B------:R-:W-:Y:S01]  /*1bd0*/  CS2R R90, SRZ ;  /* 0x00000000005a7805 */ /* 0x000fe2000001ff00 */
[----:B------:R-:W-:Y:S01]  /*1be0*/  ULOP3.LUT UR7, UR7, 0x3fff, URZ, 0xc0, !UPT ;  /* 0x00003fff07077892 */ /* 0x000fe2000f8ec03f */
[----:B------:R-:W-:Y:S01]  /*1bf0*/  CS2R R92, SRZ ;  /* 0x00000000005c7805 */ /* 0x000fe2000001ff00 */
[----:B------:R-:W-:Y:S01]  /*1c00*/  ULOP3.LUT UR6, UR6, 0x10000, URZ, 0xfc, !UPT ;  /* 0x0001000006067892 */ /* 0x000fe2000f8efc3f */
[----:B------:R-:W-:Y:S01]  /*1c10*/  CS2R R94, SRZ ;  /* 0x00000000005e7805 */ /* 0x000fe2000001ff00 */
[----:B------:R-:W-:Y:S01]  /*1c20*/  ULOP3.LUT UR7, UR7, 0x10000, URZ, 0xfc, !UPT ;  /* 0x0001000007077892 */ /* 0x000fe2000f8efc3f */
[----:B------:R-:W-:Y:S01]  /*1c30*/  CS2R R96, SRZ ;  /* 0x0000000000607805 */ /* 0x000fe2000001ff00 */
[----:B------:R-:W-:Y:S01]  /*1c40*/  ULEA UR8, UR4, UR6, 0x8 ;  /* 0x0000000604087291 */ /* 0x000fe2000f8e403f */
[----:B------:R-:W-:Y:S01]  /*1c50*/  CS2R R98, SRZ ;  /* 0x0000000000627805 */ /* 0x000fe2000001ff00 */
[----:B------:R-:W-:Y:S01]  /*1c60*/  ULEA UR10, UR4, UR7, 0x9 ;  /* 0x00000007040a7291 */ /* 0x000fe2000f8e483f */
[----:B------:R-:W-:Y:S01]  /*1c70*/  CS2R R100, SRZ ;  /* 0x0000000000647805 */ /* 0x000fe2000001ff00 */
[----:B------:R-:W-:Y:S01]  /*1c80*/  UMOV UR9, 0x80000020 ;  /* 0x8000002000097882 */ /* 0x000fe20000000000 */
[----:B------:R-:W-:Y:S01]  /*1c90*/  UMOV UR11, 0x80000020 ;  /* 0x80000020000b7882 */ /* 0x000fe20000000000 */
[----:B------:R-:W-:Y:S01]  /*1ca0*/  ULDC UR7, c[0x0][0x50c] ;  /* 0x0001430000077ab9 */ /* 0x000fe20000000800 */
[----:B------:R-:W-:Y:S01]  /*1cb0*/  UMOV UR6, 0x2 ;  /* 0x0000000200067882 */ /* 0x000fe20000000000 */
[----:B------:R-:W-:Y:S01]  /*1cc0*/  UISETP.NE.AND UP0, UPT, UR7, 0x2, UPT ;  /* 0x000000020700788c */ /* 0x000fe2000bf05270 */
[----:B------:R-:W-:-:S02]  /*1cd0*/  CS2R R102, SRZ ;  /* 0x0000000000667805 */ /* 0x000fc4000001ff00 */
[----:B------:R-:W-:Y:S01]  /*1ce0*/  CS2R R104, SRZ ;  /* 0x0000000000687805 */ /* 0x000fe2000001ff00 */
[----:B------:R-:W-:Y:S01]  /*1cf0*/  QGMMA.64x128x32.F32.E5M2.E5M2 R24, gdesc[UR8], RZ, !UPT ;  /* 0x01e00000081879f3 */ /* 0x000fe2000c7038ff */
[----:B------:R-:W-:Y:S01]  /*1d00*/  USEL UR7, URZ, 0x1, UP0 ;  /* 0x000000013f077887 */ /* 0x000fe20008000000 */
[----:B------:R-:W-:Y:S01]  /*1d10*/  CS2R R106, SRZ ;  /* 0x00000000006a7805 */ /* 0x000fe2000001ff00 */
[----:B------:R-:W-:Y:S01]  /*1d20*/  UIADD3 UR8, UR8, 0x2, URZ ;  /* 0x0000000208087890 */ /* 0x000fe2000fffe03f */
[----:B------:R-:W-:Y:S01]  /*1d30*/  CS2R R108, SRZ ;  /* 0x00000000006c7805 */ /* 0x000fe2000001ff00 */
[----:B------:R-:W-:Y:S01]  /*1d40*/  UIADD3 UR10, UR10, 0x2, URZ ;  /* 0x000000020a0a7890 */ /* 0x000fe2000fffe03f */
[----:B------:R-:W-:Y:S02]  /*1d50*/  CS2R R110, SRZ ;  /* 0x00000000006e7805 */ /* 0x000fe4000001ff00 */
[----:B------:R-:W-:Y:S01]  /*1d60*/  ISETP.NE.AND P1, PT, RZ, UR7, PT ;  /* 0x00000007ff007c0c */ /* 0x000fe2000bf25270 */
[----:B------:R-:W-:Y:S01]  /*1d70*/  UMOV UR9, 0x80000020 ;  /* 0x8000002000097882 */ /* 0x000fe20000000000 */
[----:B------:R-:W-:Y:S01]  /*1d80*/  UMOV UR11, 0x80000020 ;  /* 0x80000020000b7882 */ /* 0x000fe20000000000 */
        /* <DEDUP_REMOVED lines=17> */
[----:B------:R-:W-:Y:S01]  /*1ea0*/  CS2R R146, SRZ ;  /* 0x0000000000927805 */ /* 0x000fe2000001ff00 */
[----:B------:R-:W-:Y:S01]  /*1eb0*/  IMAD.MOV.U32 R148, RZ, RZ, RZ ;  /* 0x000000ffff947224 */ /* 0x000fe200078e00ff */
[----:B------:R-:W-:Y:S01]  /*1ec0*/  QGMMA.64x128x32.F32.E5M2.E5M2 R24, gdesc[UR8], R24, gsb0 ;  /* 0x01e00000081879f3 */ /* 0x000fe20008003818 */
[----:B------:R-:W-:Y:S05]  /*1ed0*/  @!P1 BRA `(.L_x_25) ;  /* 0x0000000400089947 */ /* 0x000fea0003800000 */
[----:B------:R-:W-:Y:S02]  /*1ee0*/  WARPGROUP.DEPBAR.LE gsb0, 0x0 ;  /* 0x00008000000079c5 */ /* 0x000fe40000010000 */
[----:B------:R-:W-:-:S01]  /*1ef0*/  FADD R147, RZ, R24 ;  /* 0x00000018ff937221 */ /* 0x000fc20000000000 */
[----:B------:R-:W-:Y:S01]  /*1f00*/  FADD R148, RZ, R25 ;  /* 0x00000019ff947221 */ /* 0x000fe20000000000 */
        /* <DEDUP_REMOVED lines=62> */
[----:B------:R-:W-:-:S06]  /*22f0*/  UMOV UR6, URZ ;  /* 0x0000003f00067c82 */ /* 0x000fcc0008000000 */
.L_x_25:
[----:B------:R-:W-:-:S04]  /*2300*/  UIADD3 UR17, UR4, 0x1, URZ ;  /* 0x0000000104117890 */ /* 0x000fc8000fffe03f */
[----:B------:R-:W-:-:S04]  /*2310*/  UISETP.NE.AND UP0, UPT, UR17, 0x5, UPT ;  /* 0x000000051100788c */ /* 0x000fc8000bf05270 */
[----:B------:R-:W-:Y:S02]  /*2320*/  USEL UR8, URZ, 0x1, UP0 ;  /* 0x000000013f087887 */ /* 0x000fe40008000000 */
[----:B------:R-:W-:Y:S02]  /*2330*/  USEL UR17, UR17, URZ, UP0 ;  /* 0x0000003f11117287 */ /* 0x000fe40008000000 */
[----:B------:R-:W-:-:S06]  /*2340*/  ULOP3.LUT UR8, UR5, UR8, URZ, 0x3c, !UPT ;  /* 0x0000000805087292 */ /* 0x000fcc000f8e3c3f */
[----:B------:R-:W-:Y:S01]  /*2350*/  IMAD.U32 R151, RZ, RZ, UR8 ;  /* 0x00000008ff977e24 */ /* 0x000fe2000f8e00ff */
[----:B------:R-:W-:-:S06]  /*2360*/  UMOV UR8, 0x1 ;  /* 0x0000000100087882 */ /* 0x000fcc0000000000 */
.L_x_20:
[----:B------:R-:W-:-:S06]  /*2370*/  UISETP.GE.AND UP0, UPT, UR14, 0x1, UPT ;  /* 0x000000010e00788c */ /* 0x000fcc000bf06270 */
[----:B------:R-:W-:-:S13]  /*2380*/  PLOP3.LUT P1, PT, PT, PT, UP0, 0x80, 0x0 ;  /* 0x000000000000781c */ /* 0x000fda0003f2f008 */
[----:B------:R-:W-:Y:S05]  /*2390*/  @!P1 BRA `(.L_x_26) ;  /* 0x0000000800049947 */ /* 0x000fea0003800000 */
[----:B------:R-:W-:Y:S01]  /*23a0*/  IMAD.U32 R18, RZ, RZ, UR14 ;  /* 0x0000000eff127e24 */ /* 0x000fe2000f8e00ff */
[----:B------:R-:W-:Y:S01]  /*23b0*/  ULDC UR23, c[0x0][0x50c] ;  /* 0x0001430000177ab9 */ /* 0x000fe20000000800 */
[----:B------:R-:W-:-:S07]  /*23c0*/  IMAD.U32 R19, RZ, RZ, UR4 ;  /* 0x00000004ff137e24 */ /* 0x000fce000f8e00ff */
.L_x_34:
[----:B------:R-:W-:-:S13]  /*23d0*/  ISETP.NE.AND P2, PT, R149, 0x3, PT ;  /* 0x000000039500780c */ /* 0x000fda0003f45270 */
[----:B0-----:R-:W-:Y:S05]  /*23e0*/  @!P2 BRA `(.L_x_27) ;  /* 0x000000000004a947 */ /* 0x001fea0003800000 */
[----:B------:R-:W-:Y:S01]  /*23f0*/  BPT.TRAP 0x1 ;  /* 0x000000040000795c */ /* 0x000fe20000300000 */
.L_x_27:
[----:B------:R-:W-:Y:S01]  /*2400*/  ULEA UR9, UR17, UR12, 0x3 ;  /* 0x0000000c11097291 */ /* 0x000fe2000f8e183f */
[----:B------:R-:W-:-:S08]  /*2410*/  SHF.L.U32 R20, R151, 0x1f, RZ ;  /* 0x0000001f97147819 */ /* 0x000fd000000006ff */
[----:B------:R0:W1:Y:S01]  /*2420*/  SYNCS.PHASECHK.TRANS64.TRYWAIT P1, [UR9], R20 ;  /* 0x00000014ff0075a7 */ /* 0x0000620008020149 */
[----:B------:R-:W-:Y:S05]  /*2430*/  @!P2 BRA `(.L_x_28) ;  /* 0x000000000004a947 */ /* 0x000fea0003800000 */
[----:B------:R-:W-:Y:S01]  /*2440*/  BPT.TRAP 0x1 ;  /* 0x000000040000795c */ /* 0x000fe20000300000 */
.L_x_28:
[----:B-1----:R-:W-:Y:S05]  /*2450*/  @P1 BRA `(.L_x_29) ;  /* 0x0000000000081947 */ /* 0x002fea0003800000 */
[----:B------:R-:W1:Y:S02]  /*2460*/  SYNCS.PHASECHK.TRANS64.TRYWAIT P1, [UR9], R20 ;  /* 0x00000014ff0075a7 */ /* 0x000e640008020149 */
[----:B-1----:R-:W-:Y:S05]  /*2470*/  @!P1 BRA `(.L_x_30) ;  /* 0x0000006c005c9947 */ /* 0x002fea0003800000 */
.L_x_29:
[----:B------:R-:W-:Y:S01]  /*2480*/  UIADD3 UR9, UR12, 0x180, URZ ;  /* 0x000001800c097890 */ /* 0x000fe2000fffe03f */
[----:B------:R-:W-:Y:S01]  /*2490*/  WARPGROUP.ARRIVE ;  /* 0x00000000000079c5 */ /* 0x000fe20000000000 */
[----:B------:R-:W-:Y:S02]  /*24a0*/  UIADD3 UR10, UR12, 0x5180, URZ ;  /* 0x000051800c0a7890 */ /* 0x000fe4000fffe03f */
[----:B------:R-:W-:Y:S02]  /*24b0*/  UISETP.NE.AND UP0, UPT, UR7, URZ, UPT ;  /* 0x0000003f0700728c */ /* 0x000fe4000bf05270 */
[----:B------:R-:W-:Y:S02]  /*24c0*/  USHF.R.U32.HI UR9, URZ, 0x4, UR9 ;  /* 0x000000043f097899 */ /* 0x000fe40008011609 */
[----:B------:R-:W-:Y:S02]  /*24d0*/  USHF.R.U32.HI UR10, URZ, 0x4, UR10 ;  /* 0x000000043f0a7899 */ /* 0x000fe4000801160a */
[----:B------:R-:W-:-:S02]  /*24e0*/  USEL UR8, UR8, URZ, !UP0 ;  /* 0x0000003f08087287 */ /* 0x000fc4000c000000 */
[----:B------:R-:W-:Y:S02]  /*24f0*/  ULOP3.LUT UR9, UR9, 0x3fff, URZ, 0xc0, !UPT ;  /* 0x00003fff09097892 */ /* 0x000fe4000f8ec03f */
[----:B------:R-:W-:Y:S02]  /*2500*/  ULOP3.LUT UR10, UR10, 0x3fff, URZ, 0xc0, !UPT ;  /* 0x00003fff0a0a7892 */ /* 0x000fe4000f8ec03f */
[----:B------:R-:W-:Y:S02]  /*2510*/  UISETP.NE.U32.AND UP0, UPT, UR8, URZ, UPT ;  /* 0x0000003f0800728c */ /* 0x000fe4000bf05070 */
[----:B------:R-:W-:Y:S02]  /*2520*/  ULOP3.LUT UR8, UR9, 0x10000, URZ, 0xfc, !UPT ;  /* 0x0001000009087892 */ /* 0x000fe4000f8efc3f */
[----:B------:R-:W-:Y:S02]  /*2530*/  ULOP3.LUT UR10, UR10, 0x10000, URZ, 0xfc, !UPT ;  /* 0x000100000a0a7892 */ /* 0x000fe4000f8efc3f */
[----:B------:R-:W-:-:S02]  /*2540*/  ULEA UR8, UR17, UR8, 0x8 ;  /* 0x0000000811087291 */ /* 0x000fc4000f8e403f */
[----:B------:R-:W-:Y:S01]  /*2550*/  ULEA UR10, UR17, UR10, 0x9 ;  /* 0x0000000a110a7291 */ /* 0x000fe2000f8e483f */
[----:B------:R-:W-:Y:S01]  /*2560*/  UMOV UR9, 0x80000020 ;  /* 0x8000002000097882 */ /* 0x000fe20000000000 */
[----:B------:R-:W-:Y:S01]  /*2570*/  UMOV UR11, 0x80000020 ;  /* 0x80000020000b7882 */ /* 0x000fe20000000000 */
[----:B------:R-:W-:-:S06]  /*2580*/  UIADD3 UR6, UR6, 0x2, URZ ;  /* 0x0000000206067890 */ /* 0x000fcc000fffe03f */
[----:B------:R-:W-:Y:S01]  /*2590*/  QGMMA.64x128x32.F32.E5M2.E5M2 R24, gdesc[UR8], R24, UP0 ;  /* 0x01e00000081879f3 */ /* 0x000fe2000bf03818 */
[----:B------:R-:W-:Y:S02]  /*25a0*/  UIADD3 UR8, UR8, 0x2, URZ ;  /* 0x0000000208087890 */ /* 0x000fe4000fffe03f */
[----:B------:R-:W-:Y:S01]  /*25b0*/  UIADD3 UR10, UR10, 0x2, URZ ;  /* 0x000000020a0a7890 */ /* 0x000fe2000fffe03f */
[----:B------:R-:W-:Y:S01]  /*25c0*/  UMOV UR9, 0x80000020 ;  /* 0x8000002000097882 */ /* 0x000fe20000000000 */
[----:B------:R-:W-:Y:S01]  /*25d0*/  UMOV UR11, 0x80000020 ;  /* 0x80000020000b7882 */ /* 0x000fe20000000000 */
[----:B------:R-:W-:-:S04]  /*25e0*/  UISETP.NE.AND UP0, UPT, UR6, UR23, UPT ;  /* 0x000000170600728c */ /* 0x000fc8000bf05270 */
[----:B------:R-:W-:-:S06]  /*25f0*/  USEL UR7, URZ, 0x1, UP0 ;  /* 0x000000013f077887 */ /* 0x000fcc0008000000 */
[----:B------:R-:W-:Y:S01]  /*2600*/  ISETP.NE.AND P1, PT, RZ, UR7, PT ;  /* 0x00000007ff007c0c */ /* 0x000fe2000bf25270 */
[----:B------:R-:W-:Y:S03]  /*2610*/  QGMMA.64x128x32.F32.E5M2.E5M2 R24, gdesc[UR8], R24, gsb0 ;  /* 0x01e00000081879f3 */ /* 0x000fe60008003818 */
[----:B------:R-:W-:-:S09]  /*2620*/  WARPGROUP.DEPBAR.LE gsb0, 0x1 ;  /* 0x00008000000079c5 */ /* 0x000fd20000010100 */
[----:B------:R-:W-:Y:S05]  /*2630*/  @!P1 BRA `(.L_x_31) ;  /* 0x0000000400089947 */ /* 0x000fea0003800000 */
[----:B------:R-:W-:Y:S02]  /*2640*/  WARPGROUP.DEPBAR.LE gsb0, 0x0 ;  /* 0x00008000000079c5 */ /* 0x000fe40000010000 */
[----:B------:R-:W-:-:S01]  /*2650*/  FADD R147, R24, R147 ;  /* 0x0000009318937221 */ /* 0x000fc20000000000 */
[----:B------:R-:W-:Y:S01]  /*2660*/  FADD R148, R25, R148 ;  /* 0x0000009419947221 */ /* 0x000fe20000000000 */
        /* <DEDUP_REMOVED lines=62> */
[----:B------:R-:W-:-:S06]  /*2a50*/  UMOV UR6, URZ ;  /* 0x0000003f00067c82 */ /* 0x000fcc0008000000 */
.L_x_31:
[----:B------:R-:W-:Y:S05]  /*2a60*/  @!P2 BRA `(.L_x_32) ;  /* 0x000000000004a947 */ /* 0x000fea0003800000 */
[----:B------:R-:W-:Y:S01]  /*2a70*/  BPT.TRAP 0x1 ;  /* 0x000000040000795c */ /* 0x000fe20000300000 */
.L_x_32:
[----:B01----:R-:W-:Y:S02]  /*2a80*/  @P0 LEA R20, R19, UR12, 0x3 ;  /* 0x0000000c13140c11 */ /* 0x003fe4000f8e18ff */
[----:B------:R-:W-:-:S03]  /*2a90*/  ISETP.GT.U32.AND P1, PT, R7, 0x1, PT ;  /* 0x000000010700780c */ /* 0x000fc60003f24070 */
[----:B------:R-:W-:-:S05]  /*2aa0*/  @P0 VIADD R21, R20, 0x28 ;  /* 0x0000002814150836 */ /* 0x000fca0000000000 */
[----:B------:R-:W-:-:S04]  /*2ab0*/  @P0 PRMT R21, R10, 0x654, R21 ;  /* 0x000006540a150816 */ /* 0x000fc80000000015 */
[----:B------:R0:W-:Y:S01]  /*2ac0*/  @P0 SYNCS.ARRIVE.TRANS64.RED.A1T0 RZ, [R21+URZ], RZ ;  /* 0x000000ff15ff09a7 */ /* 0x0001e2000810043f */
[----:B------:R-:W-:Y:S05]  /*2ad0*/  @P1 BRA `(.L_x_33) ;  /* 0x0000000000041947 */ /* 0x000fea0003800000 */
[----:B------:R-:W-:Y:S01]  /*2ae0*/  BPT.TRAP 0x1 ;  /* 0x000000040000795c */ /* 0x000fe20000300000 */
.L_x_33:
[----:B------:R-:W-:Y:S01]  /*2af0*/  UIADD3 UR17, UR17, 0x1, URZ ;  /* 0x0000000111117890 */ /* 0x000fe2000fffe03f */
[C---:B------:R-:W-:Y:S01]  /*2b00*/  ISETP.GT.AND P2, PT, R18.reuse, 0x1, PT ;  /* 0x000000011200780c */ /* 0x040fe20003f44270 */
[----:B------:R-:W-:Y:S02]  /*2b10*/  VIADD R19, R19, 0x1 ;  /* 0x0000000113137836 */ /* 0x000fe40000000000 */
[----:B------:R-:W-:Y:S01]  /*2b20*/  UISETP.NE.AND UP0, UPT, UR17, 0x5, UPT ;  /* 0x000000051100788c */ /* 0x000fe2000bf05270 */
[----:B------:R-:W-:Y:S02]  /*2b30*/  VIADD R18, R18, 0xffffffff ;  /* 0xffffffff12127836 */ /* 0x000fe40000000000 */
[C---:B------:R-:W-:Y:S01]  /*2b40*/  ISETP.NE.AND P1, PT, R19.reuse, 0x5, PT ;  /* 0x000000051300780c */ /* 0x040fe20003f25270 */
[----:B------:R-:W-:Y:S02]  /*2b50*/  USEL UR8, URZ, 0x1, UP0 ;  /* 0x000000013f087887 */ /* 0x000fe40008000000 */
[----:B------:R-:W-:Y:S01]  /*2b60*/  USEL UR17, UR17, URZ, UP0 ;  /* 0x0000003f11117287 */ /* 0x000fe20008000000 */
[----:B------:R-:W-:-:S03]  /*2b70*/  SEL R19, R19, RZ, P1 ;  /* 0x000000ff13137207 */ /* 0x000fc60000800000 */
[----:B------:R-:W-:Y:S01]  /*2b80*/  LOP3.LUT R151, R151, UR8, RZ, 0x3c, !PT ;  /* 0x0000000897977c12 */ /* 0x000fe2000f8e3cff */
[----:B------:R-:W-:Y:S01]  /*2b90*/  UMOV UR8, 0x1 ;  /* 0x0000000100087882 */ /* 0x000fe20000000000 */
[----:B------:R-:W-:Y:S06]  /*2ba0*/  @P2 BRA `(.L_x_34) ;  /* 0xfffffff800082947 */ /* 0x000fec000383ffff */
.L_x_26:
[----:B------:R-:W-:Y:S01]  /*2bb0*/  UISETP.NE.AND UP0, UPT, UR6, URZ, UPT ;  /* 0x0000003f0600728c */ /* 0x000fe2000bf05270 */
[----:B------:R-:W1:Y:S01]  /*2bc0*/  LDC R18, c[0x0][0x28c] ;  /* 0x0000a300ff127b82 */ /* 0x000e620000000800 */
[----:B------:R-:W-:Y:S02]  /*2bd0*/  IMAD.U32 R19, RZ, RZ, UR22 ;  /* 0x00000016ff137e24 */ /* 0x000fe4000f8e00ff */
[----:B------:R-:W-:-:S06]  /*2be0*/  USEL UR6, URZ, 0x1, !UP0 ;  /* 0x000000013f067887 */ /* 0x000fcc000c000000 */
[----:B------:R-:W-:-:S13]  /*2bf0*/  ISETP.NE.AND P1, PT, RZ, UR6, PT ;  /* 0x00000006ff007c0c */ /* 0x000fda000bf25270 */
[----:B------:R-:W-:Y:S05]  /*2c00*/  @!P1 BRA `(.L_x_35) ;  /* 0x0000000400049947 */ /* 0x000fea0003800000 */
[----:B------:R-:W-:Y:S02]  /*2c10*/  WARPGROUP.DEPBAR.LE gsb0, 0x0 ;  /* 0x00008000000079c5 */ /* 0x000fe40000010000 */
[----:B------:R-:W-:Y:S01]  /*2c20*/  FADD R147, R24, R147 ;  /* 0x0000009318937221 */ /* 0x000fe20000000000 */
        /* <DEDUP_REMOVED lines=62> */
[----:B------:R-:W-:-:S07]  /*3010*/  FADD R88, R88, R87 ;  /* 0x0000005758587221 */ /* 0x000fce0000000000 */
.L_x_35:
[----:B-1----:R-:W-:Y:S01]  /*3020*/  ISETP.GE.AND P1, PT, R18, 0x1, PT ;  /* 0x000000011200780c */ /* 0x002fe20003f26270 */
[----:B------:R1:W-:Y:S01]  /*3030*/  SYNCS.ARRIVE.TRANS64.A1T0 RZ, [R19+UR21], RZ ;  /* 0x000000ff13ff79a7 */ /* 0x0003e20008100015 */
[----:B------:R-:W-:-:S11]  /*3040*/  WARPGROUP.DEPBAR.LE gsb0, 0x0 ;  /* 0x00008000000079c5 */ /* 0x000fd60000010000 */
[----:B------:R-:W-:Y:S05]  /*3050*/  @!P1 BRA `(.L_x_36) ;  /* 0x0000000000449947 */ /* 0x000fea0003800000 */
[----:B------:R-:W-:-:S13]  /*3060*/  ISETP.NE.AND P1, PT, R149, 0x3, PT ;  /* 0x000000039500780c */ /* 0x000fda0003f25270 */
[----:B------:R-:W-:Y:S05]  /*3070*/  @!P1 BRA `(.L_x_37) ;  /* 0x0000000000049947 */ /* 0x000fea0003800000 */
[----:B------:R-:W-:Y:S01]  /*3080*/  BPT.TRAP 0x1 ;  /* 0x000000040000795c */ /* 0x000fe20000300000 */
.L_x_37:
[----:B------:R-:W-:Y:S01]  /*3090*/  VOTEU.ANY UP0, P0 ;  /* 0x00000000003f7886 */ /* 0x000fe20000000100 */
[----:B------:R-:W-:-:S04]  /*30a0*/  ISETP.GT.U32.AND P1, PT, R7, 0x1, PT ;  /* 0x000000010700780c */ /* 0x000fc80003f24070 */
[----:B------:R-:W-:-:S06]  /*30b0*/  @UP0 UIADD3 UR6, UR14, UR4, URZ ;  /* 0x000000040e060290 */ /* 0x000fcc000fffe03f */
[----:B------:R-:W-:Y:S02]  /*30c0*/  IMAD.U32 R18, RZ, RZ, UR6 ;  /* 0x00000006ff127e24 */ /* 0x000fe4000f8e00ff */
[----:B0-----:R-:W-:Y:S02]  /*30d0*/  IMAD.U32 R21, RZ, RZ, UR6 ;  /* 0x00000006ff157e24 */ /* 0x001fe4000f8e00ff */
[----:B-1----:R-:W-:-:S05]  /*30e0*/  @P0 IMAD.WIDE.U32 R18, R18, -0x33333333, RZ ;  /* 0xcccccccd12120825 */ /* 0x002fca00078e00ff */
[----:B------:R-:W-:-:S05]  /*30f0*/  @P0 SHF.R.U32.HI R18, RZ, 0x2, R19 ;  /* 0x00000002ff120819 */ /* 0x000fca0000011613 */
[----:B------:R-:W-:-:S05]  /*3100*/  @P0 IMAD R18, R18, -0x5, R21 ;  /* 0xfffffffb12120824 */ /* 0x000fca00078e0215 */
[----:B------:R-:W-:-:S05]  /*3110*/  @P0 LEA R18, R18, UR12, 0x3 ;  /* 0x0000000c12120c11 */ /* 0x000fca000f8e18ff */
[----:B------:R-:W-:-:S05]  /*3120*/  @P0 VIADD R19, R18, 0x28 ;  /* 0x0000002812130836 */ /* 0x000fca0000000000 */
[----:B------:R-:W-:-:S04]  /*3130*/  @P0 PRMT R19, R10, 0x654, R19 ;  /* 0x000006540a130816 */ /* 0x000fc80000000013 */
[----:B------:R4:W-:Y:S01]  /*3140*/  @P0 SYNCS.ARRIVE.TRANS64.RED.A1T0 RZ, [R19+URZ], RZ ;  /* 0x000000ff13ff09a7 */ /* 0x0009e2000810043f */
[----:B------:R-:W-:Y:S05]  /*3150*/  @P1 BRA `(.L_x_36) ;  /* 0x0000000000041947 */ /* 0x000fea0003800000 */
[----:B------:R-:W-:Y:S01]  /*3160*/  BPT.TRAP 0x1 ;  /* 0x000000040000795c */ /* 0x000fe20000300000 */
.L_x_36:
[----:B------:R-:W-:Y:S01]  /*3170*/  SHF.L.U32 R18, R150, 0x1f, RZ ;  /* 0x0000001f96127819 */ /* 0x000fe200000006ff */
[----:B------:R-:W-:Y:S01]  /*3180*/  UIADD3 UR4, UR20, UR4, URZ ;  /* 0x0000000414047290 */ /* 0x000fe2000fffe03f */
[----:B------:R-:W0:Y:S01]  /*3190*/  LDC R31, c[0x0][0x288] ;  /* 0x0000a200ff1f7b82 */ /* 0x000e220000000800 */
[----:B------:R-:W-:Y:S01]  /*31a0*/  UISETP.GE.U32.AND UP1, UPT, UR20, 0x5, UPT ;  /* 0x000000051400788c */ /* 0x000fe2000bf26070 */
[----:B------:R-:W-:Y:S01]  /*31b0*/  IMAD.SHL.U32 R26, R14, 0x2, RZ ;  /* 0x000000020e1a7824 */ /* 0x000fe200078e00ff */
[----:B------:R-:W-:Y:S02]  /*31c0*/  UISETP.GT.U32.AND UP0, UPT, UR4, 0x4, UPT ;  /* 0x000000040400788c */ /* 0x000fe4000bf04070 */
[----:B------:R-:W-:Y:S02]  /*31d0*/  UIMAD.WIDE.U32 UR6, UR4, -0x33333333, URZ ;  /* 0xcccccccd040678a5 */ /* 0x000fe4000f8e003f */
[----:B------:R-:W-:Y:S01]  /*31e0*/  UISETP.LT.U32.AND UP0, UPT, UR20, 0x5, UP0 ;  /* 0x000000051400788c */ /* 0x000fe20008701070 */
[----:B------:R-:W2:Y:S01]  /*31f0*/  SYNCS.PHASECHK.TRANS64.TRYWAIT P1, [UR15+0x8], R18 ;  /* 0x00000812ff0075a7 */ /* 0x000ea2000802014f */
[----:B------:R-:W-:Y:S01]  /*3200*/  USHF.R.U32.HI UR6, URZ, 0x2, UR7 ;  /* 0x000000023f067899 */ /* 0x000fe20008011607 */
[----:B------:R-:W-:Y:S01]  /*3210*/  SHF.R.S32.HI R27, RZ, 0x1f, R26 ;  /* 0x0000001fff1b7819 */ /* 0x000fe2000001141a */
[----:B------:R-:W-:-:S02]  /*3220*/  USEL UR8, URZ, 0x1, !UP0 ;  /* 0x000000013f087887 */ /* 0x000fc4000c000000 */
[----:B------:R-:W-:Y:S02]  /*3230*/  UIMAD UR4, UR6, -0x5, UR4 ;  /* 0xfffffffb060478a4 */ /* 0x000fe4000f8e0204 */
[----:B------:R-:W-:-:S04]  /*3240*/  ULOP3.LUT UR5, UR5, UR8, URZ, 0x3c, !UPT ;  /* 0x0000000805057292 */ /* 0x000fc8000f8e3c3f */
[----:B------:R-:W-:Y:S01]  /*3250*/  @UP1 ULOP3.LUT UR5, UR5, 0x1, UR6, 0x78, !UPT ;  /* 0x0000000105051892 */ /* 0x000fe2000f8e7806 */
[----:B0-2---:R-:W-:Y:S11]  /*3260*/  @!P1 BRA `(.L_x_38) ;  /* 0x0000005c00f89947 */ /* 0x005ff60003800000 */
.L_x_197:
[----:B------:R-:W-:Y:S01]  /*3270*/  IMAD.SHL.U32 R33, R5, 0x80, RZ ;  /* 0x0000008005217824 */ /* 0x000fe200078e00ff */
[----:B------:R-:W-:Y:S01]  /*3280*/  ULDC UR8, c[0x0][0x284] ;  /* 0x0000a10000087ab9 */ /* 0x000fe20000000800 */
[----:B------:R-:W-:Y:S01]  /*3290*/  IMAD.SHL.U32 R5, R6, 0x40, RZ ;  /* 0x0000004006057824 */ /* 0x000fe200078e00ff */
[----:B------:R-:W-:Y:S01]  /*32a0*/  SHF.R.S32.HI R32, RZ, 0x1f, R4 ;  /* 0x0000001fff207819 */ /* 0x000fe20000011404 */
[----:B------:R-:W-:Y:S01]  /*32b0*/  ULDC.64 UR6, c[0x0][0x5d0] ;  /* 0x0001740000067ab9 */ /* 0x000fe20000000a00 */
[----:B------:R-:W-:Y:S01]  /*32c0*/  SHF.R.S32.HI R30, RZ, 0x1f, R33 ;  /* 0x0000001fff1e7819 */ /* 0x000fe20000011421 */
[----:B01--4-:R-:W-:Y:S01]  /*32d0*/  IMAD.WIDE.U32 R18, R4, UR6, R26 ;  /* 0x0000000604127c25 */ /* 0x013fe2000f8e001a */
[----:B------:R-:W-:-:S03]  /*32e0*/  ISETP.GE.AND P1, PT, R5, UR8, PT ;  /* 0x0000000805007c0c */ /* 0x000fc6000bf26270 */
[----:B------:R-:W-:Y:S01]  /*32f0*/  IMAD R21, R32, UR6, RZ ;  /* 0x0000000620157c24 */ /* 0x000fe2000f8e02ff */
[C---:B------:R-:W-:Y:S02]  /*3300*/  ISETP.GE.OR P1, PT, R33.reuse, R31, P1 ;  /* 0x0000001f2100720c */ /* 0x040fe40000f26670 */
[----:B------:R-:W-:Y:S01]  /*3310*/  IADD3 R18, P2, R33, R18, RZ ;  /* 0x0000001221127210 */ /* 0x000fe20007f5e0ff */
[----:B------:R-:W-:-:S05]  /*3320*/  IMAD R21, R4, UR7, R21 ;  /* 0x0000000704157c24 */ /* 0x000fca000f8e0215 */
[----:B------:R-:W-:-:S05]  /*3330*/  IADD3.X R19, R30, R19, R21, P2, !PT ;  /* 0x000000131e137210 */ /* 0x000fca00017fe415 */
[----:B------:R-:W-:Y:S05]  /*3340*/  @P1 BRA `(.L_x_39) ;  /* 0x0000004400b81947 */ /* 0x000fea0003800000 */
[----:B------:R-:W0:Y:S01]  /*3350*/  LDC.64 R28, c[0x0][0x5c8] ;  /* 0x00017200ff1c7b82 */ /* 0x000e220000000a00 */
[----:B------:R-:W-:Y:S01]  /*3360*/  IMAD.WIDE R24, R6, 0x40, R12 ;  /* 0x0000004006187825 */ /* 0x000fe200078e020c */
[----:B------:R-:W-:Y:S01]  /*3370*/  ULDC.64 UR6, c[0x0][0x5c0] ;  /* 0x0001700000067ab9 */ /* 0x000fe20000000a00 */
[----:B------:R-:W-:Y:S02]  /*3380*/  BSSY B0, `(.L_x_39) ;  /* 0x000046a000007945 */ /* 0x000fe40003800000 */
[-C--:B0-----:R-:W-:Y:S02]  /*3390*/  IMAD R6, R25, R28.reuse, RZ ;  /* 0x0000001c19067224 */ /* 0x081fe400078e02ff */
[----:B------:R-:W-:-:S04]  /*33a0*/  IMAD.WIDE.U32 R18, R24, R28, R18 ;  /* 0x0000001c18127225 */ /* 0x000fc800078e0012 */
[----:B------:R-:W-:Y:S01]  /*33b0*/  IMAD R21, R24, R29, R6 ;  /* 0x0000001d18157224 */ /* 0x000fe200078e0206 */
[----:B------:R-:W-:Y:S02]  /*33c0*/  LEA R6, P1, R28, R18, 0x3 ;  /* 0x000000121c067211 */ /* 0x000fe400078218ff */
[----:B------:R-:W-:Y:S01]  /*33d0*/  IADD3 R20, P2, R18, UR6, RZ ;  /* 0x0000000612147c10 */ /* 0x000fe2000ff5e0ff */
[----:B------:R-:W-:Y:S01]  /*33e0*/  IMAD.IADD R21, R19, 0x1, R21 ;  /* 0x0000000113157824 */ /* 0x000fe200078e0215 */
[----:B------:R-:W-:Y:S01]  /*33f0*/  IADD3 R18, P4, R6, UR6, RZ ;  /* 0x0000000606127c10 */ /* 0x000fe2000ff9e0ff */
[----:B------:R-:W-:Y:S02]  /*3400*/  IMAD R6, R14, -0x2, R31 ;  /* 0xfffffffe0e067824 */ /* 0x000fe400078e021f */
[----:B------:R-:W-:Y:S01]  /*3410*/  IMAD.IADD R31, R16, 0x1, -R5 ;  /* 0x00000001101f7824 */ /* 0x000fe200078e0a05 */
[----:B------:R-:W-:Y:S01]  /*3420*/  LEA.HI.X R19, R28, R21, R29, 0x3, P1 ;  /* 0x000000151c137211 */ /* 0x000fe200008f1c1d */
[----:B------:R-:W-:Y:S01]  /*3430*/  IMAD.IADD R6, R6, 0x1, -R33 ;  /* 0x0000000106067824 */ /* 0x000fe200078e0a21 */
[----:B---3-5:R-:W-:-:S02]  /*3440*/  FSETP.NEU.AND P1, PT, R15, RZ, PT ;  /* 0x000000ff0f00720b */ /* 0x028fc40003f2d000 */
[----:B------:R-:W-:Y:S02]  /*3450*/  IADD3.X R21, R21, UR7, RZ, P2, !PT ;  /* 0x0000000715157c10 */ /* 0x000fe400097fe4ff */
[----:B------:R-:W-:-:S09]  /*3460*/  IADD3.X R19, R19, UR7, RZ, P4, !PT ;  /* 0x0000000713137c10 */ /* 0x000fd2000a7fe4ff */
[----:B------:R-:W-:Y:S05]  /*3470*/  @!P1 BRA `(.L_x_40) ;  /* 0x0000003400609947 */ /* 0x000fea0003800000 */
[----:B------:R-:W-:Y:S01]  /*3480*/  ULDC.64 UR6, c[0x0][0x5b8] ;  /* 0x00016e0000067ab9 */ /* 0x000fe20000000a00 */
[----:B------:R-:W-:Y:S01]  /*3490*/  ULDC.64 UR8, c[0x0][0x5a8] ;  /* 0x00016a0000087ab9 */ /* 0x000fe20000000a00 */
[----:B------:R-:W-:Y:S01]  /*34a0*/  IMAD.WIDE.U32 R26, R4, UR6, R26 ;  /* 0x00000006041a7c25 */ /* 0x000fe2000f8e001a */
[----:B------:R-:W-:Y:S01]  /*34b0*/  BSSY B1, `(.L_x_41) ;  /* 0x0000010000017945 */ /* 0x000fe20003800000 */
[----:B------:R-:W-:Y:S02]  /*34c0*/  PRMT R28, RZ, 0x7610, R28 ;  /* 0x00007610ff1c7816 */ /* 0x000fe4000000001c */
[----:B------:R-:W-:Y:S01]  /*34d0*/  IMAD R5, R32, UR6, RZ ;  /* 0x0000000620057c24 */ /* 0x000fe2000f8e02ff */
[----:B------:R-:W-:-:S03]  /*34e0*/  IADD3 R26, P1, R33, R26, RZ ;  /* 0x0000001a211a7210 */ /* 0x000fc60007f3e0ff */
[----:B------:R-:W-:Y:S01]  /*34f0*/  IMAD R5, R4, UR7, R5 ;  /* 0x0000000704057c24 */ /* 0x000fe2000f8e0205 */
[----:B------:R-:W-:Y:S02]  /*3500*/  ULDC.64 UR6, c[0x0][0x5b0] ;  /* 0x00016c0000067ab9 */ /* 0x000fe40000000a00 */
[----:B------:R-:W-:Y:S02]  /*3510*/  IMAD R29, R25, UR6, RZ ;  /* 0x00000006191d7c24 */ /* 0x000fe4000f8e02ff */
[----:B------:R-:W-:Y:S02]  /*3520*/  IADD3.X R27, R30, R27, R5, P1, !PT ;  /* 0x0000001b1e1b7210 */ /* 0x000fe40000ffe405 */
[----:B------:R-:W-:Y:S01]  /*3530*/  ISETP.GE.AND P1, PT, R31, 0x1, PT ;  /* 0x000000011f00780c */ /* 0x000fe20003f26270 */
[C---:B------:R-:W-:Y:S02]  /*3540*/  IMAD R29, R24.reuse, UR7, R29 ;  /* 0x00000007181d7c24 */ /* 0x040fe4000f8e021d */
[----:B------:R-:W-:Y:S01]  /*3550*/  IMAD.WIDE.U32 R4, R24, UR6, R26 ;  /* 0x0000000618047c25 */ /* 0x000fe2000f8e001a */
[----:B------:R-:W-:-:S02]  /*3560*/  ISETP.LT.OR P5, PT, R6, 0x1, !P1 ;  /* 0x000000010600780c */ /* 0x000fc40004fa1670 */
[----:B------:R-:W-:-:S04]  /*3570*/  IADD3 R4, P2, R4, UR8, RZ ;  /* 0x0000000804047c10 */ /* 0x000fc8000ff5e0ff */
[----:B------:R-:W-:-:S07]  /*3580*/  IADD3.X R5, R5, UR9, R29, P2, !PT ;  /* 0x0000000905057c10 */ /* 0x000fce00097fe41d */
[----:B------:R-:W-:Y:S05]  /*3590*/  @P5 BRA `(.L_x_42) ;  /* 0x0000000000045947 */ /* 0x000fea0003800000 */
[----:B------:R0:W5:Y:S02]  /*35a0*/  LDG.E.U8 R28, desc[UR18][R4.64] ;  /* 0x00000012041c7981 */ /* 0x000164000c1e1100 */
.L_x_42:
[----:B------:R-:W-:Y:S05]  /*35b0*/  BSYNC B1 ;  /* 0x0000000000017941 */ /* 0x000fea0003800000 */
.L_x_41:
[----:B-----5:R-:W-:Y:S01]  /*35c0*/  LOP3.LUT R28, R28, 0xff, RZ, 0xc0, !PT ;  /* 0x000000ff1c1c7812 */ /* 0x020fe200078ec0ff */
[----:B------:R-:W-:Y:S01]  /*35d0*/  BSSY B1, `(.L_x_43) ;  /* 0x000000b000017945 */ /* 0x000fe20003800000 */
[----:B------:R-:W-:Y:S02]  /*35e0*/  ISETP.LT.OR P4, PT, R6, 0x2, !P1 ;  /* 0x000000020600780c */ /* 0x000fe40004f81670 */
[----:B------:R-:W-:-:S05]  /*35f0*/  F2FP.F16.E5M2.UNPACK_B R28, R28 ;  /* 0x0000001cff1c723e */ /* 0x000fca00020004ff */
[----:B------:R-:W-:-:S05]  /*3600*/  HADD2.F32 R28, -RZ, R28.H0_H0 ;  /* 0x2000001cff1c7230 */ /* 0x000fca0000004100 */
[----:B------:R-:W-:-:S04]  /*3610*/  FMUL R28, R28, R15 ;  /* 0x0000000f1c1c7220 */ /* 0x000fc80000400000 */
[----:B------:R-:W-:-:S05]  /*3620*/  FFMA R28, R147, R11, R28 ;  /* 0x0000000b931c7223 */ /* 0x000fca000000001c */
[----:B------:R-:W-:Y:S02]  /*3630*/  F2FP.SATFINITE.E5M2.F32.PACK_AB_MERGE_C R29, RZ, R28, RZ ;  /* 0x0000001cff1d723e */ /* 0x000fe400048060ff */
[----:B------:R-:W-:-:S03]  /*3640*/  PRMT R28, RZ, 0x7610, R28 ;  /* 0x00007610ff1c7816 */ /* 0x000fc6000000001c */
[----:B------:R1:W-:Y:S01]  /*3650*/  @!P5 STG.E.U8 desc[UR18][R20.64], R29 ;  /* 0x0000001d1400d986 */ /* 0x0003e2000c101112 */
[----:B------:R-:W-:Y:S05]  /*3660*/  @P4 BRA `(.L_x_44) ;  /* 0x0000000000044947 */ /* 0x000fea0003800000 */
[----:B------:R2:W5:Y:S02]  /*3670*/  LDG.E.U8 R28, desc[UR18][R4.64+0x1] ;  /* 0x00000112041c7981 */ /* 0x000564000c1e1100 */
.L_x_44:
[----:B------:R-:W-:Y:S05]  /*3680*/  BSYNC B1 ;  /* 0x0000000000017941 */ /* 0x000fea0003800000 */
.L_x_43:
[----:B-----5:R-:W-:Y:S01]  /*3690*/  LOP3.LUT R28, R28, 0xff, RZ, 0xc0, !PT ;  /* 0x000000ff1c1c7812 */ /* 0x020fe200078ec0ff */
[----:B------:R-:W-:Y:S01]  /*36a0*/  BSSY B1, `(.L_x_45) ;  /* 0x0000013000017945 */ /* 0x000fe20003800000 */
[----:B-1----:R-:W-:Y:S02]  /*36b0*/  IADD3 R29, P2, R24, 0x8, RZ ;  /* 0x00000008181d7810 */ /* 0x002fe40007f5e0ff */
[----:B------:R-:W-:-:S03]  /*36c0*/  F2FP.F16.E5M2.UNPACK_B R28, R28 ;  /* 0x0000001cff1c723e */ /* 0x000fc600020004ff */
[----:B------:R-:W-:Y:S01]  /*36d0*/  IMAD.X R24, RZ, RZ, R25, P2 ;  /* 0x000000ffff187224 */ /* 0x000fe200010e0619 */
[----:B------:R-:W-:Y:S01]  /*36e0*/  ISETP.GE.AND P2, PT, R31, 0x9, PT ;  /* 0x000000091f00780c */ /* 0x000fe20003f46270 */
[----:B------:R-:W-:Y:S02]  /*36f0*/  HADD2.F32 R28, -RZ, R28.H0_H0 ;  /* 0x2000001cff1c7230 */ /* 0x000fe40000004100 */
[----:B------:R-:W-:Y:S01]  /*3700*/  IMAD R24, R24, UR6, RZ ;  /* 0x0000000618187c24 */ /* 0x000fe2000f8e02ff */
[----:B------:R-:W-:Y:S01]  /*3710*/  ISETP.LT.OR P5, PT, R6, 0x1, !P2 ;  /* 0x000000010600780c */ /* 0x000fe200057a1670 */
[----:B------:R-:W-:-:S04]  /*3720*/  IMAD.WIDE.U32 R26, R29, UR6, R26 ;  /* 0x000000061d1a7c25 */ /* 0x000fc8000f8e001a */
[----:B------:R-:W-:Y:S01]  /*3730*/  FMUL R25, R28, R15 ;  /* 0x0000000f1c197220 */ /* 0x000fe20000400000 */
[----:B------:R-:W-:-:S03]  /*3740*/  IMAD R29, R29, UR7, R24 ;  /* 0x000000071d1d7c24 */ /* 0x000fc6000f8e0218 */
[----:B------:R-:W-:Y:S01]  /*3750*/  FFMA R25, R148, R11, R25 ;  /* 0x0000000b94197223 */ /* 0x000fe20000000019 */
[----:B------:R-:W-:Y:S02]  /*3760*/  IADD3 R24, P6, R26, UR8, RZ ;  /* 0x000000081a187c10 */ /* 0x000fe4000ffde0ff */
[----:B------:R-:W-:Y:S02]  /*3770*/  PRMT R26, RZ, 0x7610, R26 ;  /* 0x00007610ff1a7816 */ /* 0x000fe4000000001a */
[----:B------:R-:W-:Y:S02]  /*3780*/  F2FP.SATFINITE.E5M2.F32.PACK_AB_MERGE_C R31, RZ, R25, RZ ;  /* 0x00000019ff1f723e */ /* 0x000fe400048060ff */
[----:B------:R-:W-:-:S03]  /*3790*/  IADD3.X R25, R27, UR9, R29, P6, !PT ;  /* 0x000000091b197c10 */ /* 0x000fc6000b7fe41d */
[----:B------:R1:W-:Y:S01]  /*37a0*/  @!P4 STG.E.U8 desc[UR18][R20.64+0x1], R31 ;  /* 0x0000011f1400c986 */ /* 0x0003e2000c101112 */
[----:B------:R-:W-:Y:S05]  /*37b0*/  @P5 BRA `(.L_x_46) ;  /* 0x0000000000045947 */ /* 0x000fea0003800000 */
[----:B------:R3:W5:Y:S02]  /*37c0*/  LDG.E.U8 R26, desc[UR18][R24.64] ;  /* 0x00000012181a7981 */ /* 0x000764000c1e1100 */
.L_x_46:
[----:B------:R-:W-:Y:S05]  /*37d0*/  BSYNC B1 ;  /* 0x0000000000017941 */ /* 0x000fea0003800000 */
.L_x_45:
        /* <DEDUP_REMOVED lines=12> */
.L_x_48:
[----:B------:R-:W-:Y:S05]  /*38a0*/  BSYNC B1 ;  /* 0x0000000000017941 */ /* 0x000fea0003800000 */
.L_x_47:
[----:B-----5:R-:W-:Y:S01]  /*38b0*/  LOP3.LUT R26, R26, 0xff, RZ, 0xc0, !PT ;  /* 0x000000ff1a1a7812 */ /* 0x020fe200078ec0ff */
[----:B------:R-:W-:Y:S01]  /*38c0*/  BSSY B1, `(.L_x_49) ;  /* 0x000000b000017945 */ /* 0x000fe20003800000 */
[----:B------:R-:W-:Y:S02]  /*38d0*/  ISETP.LT.OR P5, PT, R6, 0x9, !P1 ;  /* 0x000000090600780c */ /* 0x000fe40004fa1670 */
[----:B------:R-:W-:-:S05]  /*38e0*/  F2FP.F16.E5M2.UNPACK_B R26, R26 ;  /* 0x0000001aff1a723e */ /* 0x000fca00020004ff */
[----:B------:R-:W-:-:S05]  /*38f0*/  HADD2.F32 R26, -RZ, R26.H0_H0 ;  /* 0x2000001aff1a7230 */ /* 0x000fca0000004100 */
[----:B----4-:R-:W-:Y:S01]  /*3900*/  FMUL R27, R26, R15 ;  /* 0x0000000f1a1b7220 */ /* 0x010fe20000400000 */
[----:B------:R-:W-:-:S03]  /*3910*/  PRMT R26, RZ, 0x7610, R26 ;  /* 0x00007610ff1a7816 */ /* 0x000fc6000000001a */
[----:B------:R-:W-:-:S05]  /*3920*/  FFMA R27, R146, R11, R27 ;  /* 0x0000000b921b7223 */ /* 0x000fca000000001b */
[----:B------:R-:W-:-:S05]  /*3930*/  F2FP.SATFINITE.E5M2.F32.PACK_AB_MERGE_C R27, RZ, R27, RZ ;  /* 0x0000001bff1b723e */ /* 0x000fca00048060ff */
[----:B------:R4:W-:Y:S01]  /*3940*/  @!P4 STG.E.U8 desc[UR18][R18.64+0x1], R27 ;  /* 0x0000011b1200c986 */ /* 0x0009e2000c101112 */
[----:B------:R-:W-:Y:S05]  /*3950*/  @P5 BRA `(.L_x_50) ;  /* 0x0000000000045947 */ /* 0x000fea0003800000 */
[----:B------:R0:W5:Y:S02]  /*3960*/  LDG.E.U8 R26, desc[UR18][R4.64+0x8] ;  /* 0x00000812041a7981 */ /* 0x000164000c1e1100 */
.L_x_50:
[----:B------:R-:W-:Y:S05]  /*3970*/  BSYNC B1 ;  /* 0x0000000000017941 */ /* 0x000fea0003800000 */
.L_x_49:
[----:B-----5:R-:W-:Y:S01]  /*3980*/  LOP3.LUT R26, R26, 0xff, RZ, 0xc0, !PT ;  /* 0x000000ff1a1a7812 */ /* 0x020fe200078ec0ff */
[----:B------:R-:W-:Y:S01]  /*3990*/  BSSY B1, `(.L_x_51) ;  /* 0x000000b000017945 */ /* 0x000fe20003800000 */
[----:B------:R-:W-:Y:S02]  /*39a0*/  ISETP.LT.OR P4, PT, R6, 0xa, !P1 ;  /* 0x0000000a0600780c */ /* 0x000fe40004f81670 */
[----:B------:R-:W-:-:S05]  /*39b0*/  F2FP.F16.E5M2.UNPACK_B R26, R26 ;  /* 0x0000001aff1a723e */ /* 0x000fca00020004ff */
[----:B------:R-:W-:-:S05]  /*39c0*/  HADD2.F32 R26, -RZ, R26.H0_H0 ;  /* 0x2000001aff1a7230 */ /* 0x000fca0000004100 */
[----:B------:R-:W-:-:S04]  /*39d0*/  FMUL R26, R26, R15 ;  /* 0x0000000f1a1a7220 */ /* 0x000fc80000400000 */
[----:B------:R-:W-:-:S05]  /*39e0*/  FFMA R26, R143, R11, R26 ;  /* 0x0000000b8f1a7223 */ /* 0x000fca000000001a */
[----:B----4-:R-:W-:Y:S02]  /*39f0*/  F2FP.SATFINITE.E5M2.F32.PACK_AB_MERGE_C R27, RZ, R26, RZ ;  /* 0x0000001aff1b723e */ /* 0x010fe400048060ff */
[----:B------:R-:W-:-:S03]  /*3a00*/  PRMT R26, RZ, 0x7610, R26 ;  /* 0x00007610ff1a7816 */ /* 0x000fc6000000001a */
[----:B------:R4:W-:Y:S01]  /*3a10*/  @!P5 STG.E.U8 desc[UR18][R20.64+0x8], R27 ;  /* 0x0000081b1400d986 */ /* 0x0009e2000c101112 */
[----:B------:R-:W-:Y:S05]  /*3a20*/  @P4 BRA `(.L_x_52) ;  /* 0x0000000000044947 */ /* 0x000fea0003800000 */
[----:B------:R0:W5:Y:S02]  /*3a30*/  LDG.E.U8 R26, desc[UR18][R4.64+0x9] ;  /* 0x00000912041a7981 */ /* 0x000164000c1e1100 */
.L_x_52:
[----:B------:R-:W-:Y:S05]  /*3a40*/  BSYNC B1 ;  /* 0x0000000000017941 */ /* 0x000fea0003800000 */
.L_x_51:
        /* <DEDUP_REMOVED lines=12> */
.L_x_54:
[----:B------:R-:W-:Y:S05]  /*3b10*/  BSYNC B1 ;  /* 0x0000000000017941 */ /* 0x000fea0003800000 */
.L_x_53:
        /* <DEDUP_REMOVED lines=12> */
.L_x_56:
[----:B------:R-:W-:Y:S05]  /*3be0*/  BSYNC B1 ;  /* 0x0000000000017941 */ /* 0x000fea0003800000 */
.L_x_55:
        /* <DEDUP_REMOVED lines=12> */
.L_x_58:
[----:B------:R-:W-:Y:S05]  /*3cb0*/  BSYNC B1 ;  /* 0x0000000000017941 */ /* 0x000fea0003800000 */
.L_x_57:
        /* <DEDUP_REMOVED lines=12> */
.L_x_60:
[----:B------:R-:W-:Y:S05]  /*3d80*/  BSYNC B1 ;  /* 0x0000000000017941 */ /* 0x000fea0003800000 */
.L_x_59:
        /* <DEDUP_REMOVED lines=12> */
.L_x_62:
[----:B------:R-:W-:Y:S05]  /*3e50*/  BSYNC B1 ;  /* 0x0000000000017941 */ /* 0x000fea0003800000 */
.L_x_61:
        /* <DEDUP_REMOVED lines=12> */
.L_x_64:
[----:B------:R-:W-:Y:S05]  /*3f20*/  BSYNC B1 ;  /* 0x0000000000017941 */ /* 0x000fea0003800000 */
.L_x_63:
        /* <DEDUP_REMOVED lines=12> */
.L_x_66:
[----:B------:R-:W-:Y:S05]  /*3ff0*/  BSYNC B1 ;  /* 0x0000000000017941 */ /* 0x000fea0003800000 */
.L_x_65:
        /* <DEDUP_REMOVED lines=12> */
.L_x_68:
[----:B------:R-:W-:Y:S05]  /*40c0*/  BSYNC B1 ;  /* 0x0000000000017941 */ /* 0x000fea0003800000 */
.L_x_67:
        /* <DEDUP_REMOVED lines=12> */
.L_x_70:
[----:B------:R-:W-:Y:S05]  /*4190*/  BSYNC B1 ;  /* 0x0000000000017941 */ /* 0x000fea0003800000 */
.L_x_69:
        /* <DEDUP_REMOVED lines=12> */
.L_x_72:
[----:B------:R-:W-:Y:S05]  /*4260*/  BSYNC B1 ;  /* 0x0000000000017941 */ /* 0x000fea0003800000 */
.L_x_71:
        /* <DEDUP_REMOVED lines=12> */
.L_x_74:
[----:B------:R-:W-:Y:S05]  /*4330*/  BSYNC B1 ;  /* 0x0000000000017941 */ /* 0x000fea0003800000 */
.L_x_73:
        /* <DEDUP_REMOVED lines=12> */
.L_x_76:
[----:B------:R-:W-:Y:S05]  /*4400*/  BSYNC B1 ;  /* 0x0000000000017941 */ /* 0x000fea0003800000 */
.L_x_75:
        /* <DEDUP_REMOVED lines=12> */
.L_x_78:
[----:B------:R-:W-:Y:S05]  /*44d0*/  BSYNC B1 ;  /* 0x0000000000017941 */ /* 0x000fea0003800000 */
.L_x_77:
        /* <DEDUP_REMOVED lines=12> */
.L_x_80:
[----:B------:R-:W-:Y:S05]  /*45a0*/  BSYNC B1 ;  /* 0x0000000000017941 */ /* 0x000fea0003800000 */
.L_x_79:
        /* <DEDUP_REMOVED lines=12> */
.L_x_82:
[----:B------:R-:W-:Y:S05]  /*4670*/  BSYNC B1 ;  /* 0x0000000000017941 */ /* 0x000fea0003800000 */
.L_x_81:
        /* <DEDUP_REMOVED lines=12> */
.L_x_84:
[----:B------:R-:W-:Y:S05]  /*4740*/  BSYNC B1 ;  /* 0x0000000000017941 */ /* 0x000fea0003800000 */
.L_x_83:
        /* <DEDUP_REMOVED lines=12> */
.L_x_86:
[----:B------:R-:W-:Y:S05]  /*4810*/  BSYNC B1 ;  /* 0x0000000000017941 */ /* 0x000fea0003800000 */
.L_x_85:
        /* <DEDUP_REMOVED lines=12> */
.L_x_88:
[----:B------:R-:W-:Y:S05]  /*48e0*/  BSYNC B1 ;  /* 0x0000000000017941 */ /* 0x000fea0003800000 */
.L_x_87:
        /* <DEDUP_REMOVED lines=12> */
.L_x_90:
[----:B------:R-:W-:Y:S05]  /*49b0*/  BSYNC B1 ;  /* 0x0000000000017941 */ /* 0x000fea0003800000 */
.L_x_89:
        /* <DEDUP_REMOVED lines=12> */
.L_x_92:
[----:B------:R-:W-:Y:S05]  /*4a80*/  BSYNC B1 ;  /* 0x0000000000017941 */ /* 0x000fea0003800000 */
.L_x_91:
        /* <DEDUP_REMOVED lines=12> */
.L_x_94:
[----:B------:R-:W-:Y:S05]  /*4b50*/  BSYNC B1 ;  /* 0x0000000000017941 */ /* 0x000fea0003800000 */
.L_x_93:
        /* <DEDUP_REMOVED lines=12> */
.L_x_96:
[----:B------:R-:W-:Y:S05]  /*4c20*/  BSYNC B1 ;  /* 0x0000000000017941 */ /* 0x000fea0003800000 */
.L_x_95:
        /* <DEDUP_REMOVED lines=12> */
.L_x_98:
[----:B------:R-:W-:Y:S05]  /*4cf0*/  BSYNC B1 ;  /* 0x0000000000017941 */ /* 0x000fea0003800000 */
.L_x_97:
        /* <DEDUP_REMOVED lines=12> */
.L_x_100:
[----:B------:R-:W-:Y:S05]  /*4dc0*/  BSYNC B1 ;  /* 0x0000000000017941 */ /* 0x000fea0003800000 */
.L_x_99:
        /* <DEDUP_REMOVED lines=12> */
.L_x_102:
[----:B------:R-:W-:Y:S05]  /*4e90*/  BSYNC B1 ;  /* 0x0000000000017941 */ /* 0x000fea0003800000 */
.L_x_101:
        /* <DEDUP_REMOVED lines=12> */
.L_x_104:
[----:B------:R-:W-:Y:S05]  /*4f60*/  BSYNC B1 ;  /* 0x0000000000017941 */ /* 0x000fea0003800000 */
.L_x_103:
        /* <DEDUP_REMOVED lines=12> */
.L_x_106:
[----:B------:R-:W-:Y:S05]  /*5030*/  BSYNC B1 ;  /* 0x0000000000017941 */ /* 0x000fea0003800000 */
.L_x_105:
        /* <DEDUP_REMOVED lines=12> */
.L_x_108:
[----:B------:R-:W-:Y:S05]  /*5100*/  BSYNC B1 ;  /* 0x0000000000017941 */ /* 0x000fea0003800000 */
.L_x_107:
        /* <DEDUP_REMOVED lines=12> */
.L_x_110:
[----:B------:R-:W-:Y:S05]  /*51d0*/  BSYNC B1 ;  /* 0x0000000000017941 */ /* 0x000fea0003800000 */
.L_x_109:
        /* <DEDUP_REMOVED lines=12> */
.L_x_112:
[----:B------:R-:W-:Y:S05]  /*52a0*/  BSYNC B1 ;  /* 0x0000000000017941 */ /* 0x000fea0003800000 */
.L_x_111:
        /* <DEDUP_REMOVED lines=12> */
.L_x_114:
[----:B------:R-:W-:Y:S05]  /*5370*/  BSYNC B1 ;  /* 0x0000000000017941 */ /* 0x000fea0003800000 */
.L_x_113:
        /* <DEDUP_REMOVED lines=12> */
.L_x_116:
[----:B------:R-:W-:Y:S05]  /*5440*/  BSYNC B1 ;  /* 0x0000000000017941 */ /* 0x000fea0003800000 */
.L_x_115:
        /* <DEDUP_REMOVED lines=12> */
.L_x_118:
[----:B------:R-:W-:Y:S05]  /*5510*/  BSYNC B1 ;  /* 0x0000000000017941 */ /* 0x000fea0003800000 */
.L_x_117:
        /* <DEDUP_REMOVED lines=12> */
.L_x_120:
[----:B------:R-:W-:Y:S05]  /*55e0*/  BSYNC B1 ;  /* 0x0000000000017941 */ /* 0x000fea0003800000 */
.L_x_119:
        /* <DEDUP_REMOVED lines=12> */
.L_x_122:
[----:B------:R-:W-:Y:S05]  /*56b0*/  BSYNC B1 ;  /* 0x0000000000017941 */ /* 0x000fea0003800000 */
.L_x_121:
        /* <DEDUP_REMOVED lines=12> */
.L_x_124:
[----:B------:R-:W-:Y:S05]  /*5780*/  BSYNC B1 ;  /* 0x0000000000017941 */ /* 0x000fea0003800000 */
.L_x_123:
        /* <DEDUP_REMOVED lines=12> */
.L_x_126:
[----:B------:R-:W-:Y:S05]  /*5850*/  BSYNC B1 ;  /* 0x0000000000017941 */ /* 0x000fea0003800000 */
.L_x_125:
        /* <DEDUP_REMOVED lines=12> */
.L_x_128:
[----:B------:R-:W-:Y:S05]  /*5920*/  BSYNC B1 ;  /* 0x0000000000017941 */ /* 0x000fea0003800000 */
.L_x_127:
        /* <DEDUP_REMOVED lines=12> */
.L_x_130:
[----:B------:R-:W-:Y:S05]  /*59f0*/  BSYNC B1 ;  /* 0x0000000000017941 */ /* 0x000fea0003800000 */
.L_x_129:
        /* <DEDUP_REMOVED lines=12> */
.L_x_132:
[----:B------:R-:W-:Y:S05]  /*5ac0*/  BSYNC B1 ;  /* 0x0000000000017941 */ /* 0x000fea0003800000 */
.L_x_131:
        /* <DEDUP_REMOVED lines=12> */
.L_x_134:
[----:B------:R-:W-:Y:S05]  /*5b90*/  BSYNC B1 ;  /* 0x0000000000017941 */ /* 0x000fea0003800000 */
.L_x_133:
        /* <DEDUP_REMOVED lines=12> */
.L_x_136:
[----:B------:R-:W-:Y:S05]  /*5c60*/  BSYNC B1 ;  /* 0x0000000000017941 */ /* 0x000fea0003800000 */
.L_x_135:
        /* <DEDUP_REMOVED lines=12> */
.L_x_138:
[----:B------:R-:W-:Y:S05]  /*5d30*/  BSYNC B1 ;  /* 0x0000000000017941 */ /* 0x000fea0003800000 */
.L_x_137:
        /* <DEDUP_REMOVED lines=12> */
.L_x_140:
[----:B------:R-:W-:Y:S05]  /*5e00*/  BSYNC B1 ;  /* 0x0000000000017941 */ /* 0x000fea0003800000 */
.L_x_139:
        /* <DEDUP_REMOVED lines=12> */
.L_x_142:
[----:B------:R-:W-:Y:S05]  /*5ed0*/  BSYNC B1 ;  /* 0x0000000000017941 */ /* 0x000fea0003800000 */
.L_x_141:
        /* <DEDUP_REMOVED lines=12> */
.L_x_144:
[----:B------:R-:W-:Y:S05]  /*5fa0*/  BSYNC B1 ;  /* 0x0000000000017941 */ /* 0x000fea0003800000 */
.L_x_143:
        /* <DEDUP_REMOVED lines=12> */
.L_x_146:
[----:B------:R-:W-:Y:S05]  /*6070*/  BSYNC B1 ;  /* 0x0000000000017941 */ /* 0x000fea0003800000 */
.L_x_145:
        /* <DEDUP_REMOVED lines=12> */
.L_x_148:
[----:B------:R-:W-:Y:S05]  /*6140*/  BSYNC B1 ;  /* 0x0000000000017941 */ /* 0x000fea0003800000 */
.L_x_147:
        /* <DEDUP_REMOVED lines=12> */
.L_x_150:
[----:B------:R-:W-:Y:S05]  /*6210*/  BSYNC B1 ;  /* 0x0000000000017941 */ /* 0x000fea0003800000 */
.L_x_149:
        /* <DEDUP_REMOVED lines=12> */
.L_x_152:
[----:B------:R-:W-:Y:S05]  /*62e0*/  BSYNC B1 ;  /* 0x0000000000017941 */ /* 0x000fea0003800000 */
.L_x_151:
        /* <DEDUP_REMOVED lines=12> */
.L_x_154:
[----:B------:R-:W-:Y:S05]  /*63b0*/  BSYNC B1 ;  /* 0x0000000000017941 */ /* 0x000fea0003800000 */
.L_x_153:
        /* <DEDUP_REMOVED lines=12> */
.L_x_156:
[----:B------:R-:W-:Y:S05]  /*6480*/  BSYNC B1 ;  /* 0x0000000000017941 */ /* 0x000fea0003800000 */
.L_x_155:
        /* <DEDUP_REMOVED lines=12> */
.L_x_158:
[----:B------:R-:W-:Y:S05]  /*6550*/  BSYNC B1 ;  /* 0x0000000000017941 */ /* 0x000fea0003800000 */
.L_x_157:
        /* <DEDUP_REMOVED lines=12> */
.L_x_160:
[----:B------:R-:W-:Y:S05]  /*6620*/  BSYNC B1 ;  /* 0x0000000000017941 */ /* 0x000fea0003800000 */
.L_x_159:
        /* <DEDUP_REMOVED lines=12> */
.L_x_162:
[----:B------:R-:W-:Y:S05]  /*66f0*/  BSYNC B1 ;  /* 0x0000000000017941 */ /* 0x000fea0003800000 */
.L_x_161:
[----:B-----5:R-:W-:Y:S01]  /*6700*/  LOP3.LUT R26, R26, 0xff, RZ, 0xc0, !PT ;  /* 0x000000ff1a1a7812 */ /* 0x020fe200078ec0ff */
[----:B------:R-:W-:Y:S01]  /*6710*/  BSSY B1, `(.L_x_163) ;  /* 0x000000b000017945 */ /* 0x000fe20003800000 */
[----:B------:R-:W-:Y:S02]  /*6720*/  ISETP.LT.OR P1, PT, R6, 0x7a, !P1 ;  /* 0x0000007a0600780c */ /* 0x000fe40004f21670 */
[----:B------:R-:W-:-:S05]  /*6730*/  F2FP.F16.E5M2.UNPACK_B R26, R26 ;  /* 0x0000001aff1a723e */ /* 0x000fca00020004ff */
[----:B------:R-:W-:-:S05]  /*6740*/  HADD2.F32 R26, -RZ, R26.H0_H0 ;  /* 0x2000001aff1a7230 */ /* 0x000fca0000004100 */
[----:B------:R-:W-:-:S04]  /*6750*/  FMUL R26, R26, R15 ;  /* 0x0000000f1a1a7220 */ /* 0x000fc80000400000 */
[----:B------:R-:W-:Y:S01]  /*6760*/  FFMA R26, R17, R11, R26 ;  /* 0x0000000b111a7223 */ /* 0x000fe2000000001a */
[----:B------:R-:W-:-:S04]  /*6770*/  PRMT R17, RZ, 0x7610, R17 ;  /* 0x00007610ff117816 */ /* 0x000fc80000000011 */
[----:B----4-:R-:W-:-:S05]  /*6780*/  F2FP.SATFINITE.E5M2.F32.PACK_AB_MERGE_C R27, RZ, R26, RZ ;  /* 0x0000001aff1b723e */ /* 0x010fca00048060ff */
[----:B------:R4:W-:Y:S01]  /*6790*/  @!P5 STG.E.U8 desc[UR18][R20.64+0x78], R27 ;  /* 0x0000781b1400d986 */ /* 0x0009e2000c101112 */
[----:B------:R-:W-:Y:S05]  /*67a0*/  @P1 BRA `(.L_x_164) ;  /* 0x0000000000041947 */ /* 0x000fea0003800000 */
[----:B------:R0:W5:Y:S02]  /*67b0*/  LDG.E.U8 R17, desc[UR18][R4.64+0x79] ;  /* 0x0000791204117981 */ /* 0x000164000c1e1100 */
.L_x_164:
[----:B------:R-:W-:Y:S05]  /*67c0*/  BSYNC B1 ;  /* 0x0000000000017941 */ /* 0x000fea0003800000 */
.L_x_163:
[----:B-----5:R-:W-:Y:S01]  /*67d0*/  LOP3.LUT R17, R17, 0xff, RZ, 0xc0, !PT ;  /* 0x000000ff11117812 */ /* 0x020fe200078ec0ff */
[----:B------:R-:W-:Y:S01]  /*67e0*/  BSSY B1, `(.L_x_165) ;  /* 0x000000b000017945 */ /* 0x000fe20003800000 */
[----:B------:R-:W-:Y:S02]  /*67f0*/  ISETP.LT.OR P4, PT, R6, 0x79, !P2 ;  /* 0x000000790600780c */ /* 0x000fe40005781670 */
[----:B------:R-:W-:-:S05]  /*6800*/  F2FP.F16.E5M2.UNPACK_B R17, R17 ;  /* 0x00000011ff11723e */ /* 0x000fca00020004ff */
[----:B0-2---:R-:W-:-:S05]  /*6810*/  HADD2.F32 R4, -RZ, R17.H0_H0 ;  /* 0x20000011ff047230 */ /* 0x005fca0000004100 */
[----:B------:R-:W-:Y:S01]  /*6820*/  FMUL R5, R4, R15 ;  /* 0x0000000f04057220 */ /* 0x000fe20000400000 */
[----:B------:R-:W-:-:S03]  /*6830*/  PRMT R4, RZ, 0x7610, R4 ;  /* 0x00007610ff047816 */ /* 0x000fc60000000004 */
[----:B------:R-:W-:-:S05]  /*6840*/  FFMA R5, R22, R11, R5 ;  /* 0x0000000b16057223 */ /* 0x000fca0000000005 */
[----:B------:R-:W-:-:S05]  /*6850*/  F2FP.SATFINITE.E5M2.F32.PACK_AB_MERGE_C R5, RZ, R5, RZ ;  /* 0x00000005ff05723e */ /* 0x000fca00048060ff */
[----:B------:R0:W-:Y:S01]  /*6860*/  @!P1 STG.E.U8 desc[UR18][R20.64+0x79], R5 ;  /* 0x0000790514009986 */ /* 0x0001e2000c101112 */
[----:B------:R-:W-:Y:S05]  /*6870*/  @P4 BRA `(.L_x_166) ;  /* 0x0000000000044947 */ /* 0x000fea0003800000 */
[----:B------:R2:W5:Y:S02]  /*6880*/  LDG.E.U8 R4, desc[UR18][R24.64+0x78] ;  /* 0x0000781218047981 */ /* 0x000564000c1e1100 */
.L_x_166:
[----:B------:R-:W-:Y:S05]  /*6890*/  BSYNC B1 ;  /* 0x0000000000017941 */ /* 0x000fea0003800000 */
.L_x_165:
[----:B-----5:R-:W-:Y:S01]  /*68a0*/  LOP3.LUT R4, R4, 0xff, RZ, 0xc0, !PT ;  /* 0x000000ff04047812 */ /* 0x020fe200078ec0ff */
[----:B------:R-:W-:Y:S01]  /*68b0*/  BSSY B1, `(.L_x_167) ;  /* 0x000000b000017945 */ /* 0x000fe20003800000 */
[----:B------:R-:W-:Y:S02]  /*68c0*/  ISETP.LT.OR P2, PT, R6, 0x7a, !P2 ;  /* 0x0000007a0600780c */ /* 0x000fe40005741670 */
[----:B------:R-:W-:-:S05]  /*68d0*/  F2FP.F16.E5M2.UNPACK_B R4, R4 ;  /* 0x00000004ff04723e */ /* 0x000fca00020004ff */
[----:B------:R-:W-:-:S05]  /*68e0*/  HADD2.F32 R4, -RZ, R4.H0_H0 ;  /* 0x20000004ff047230 */ /* 0x000fca0000004100 */
[----:B------:R-:W-:-:S04]  /*68f0*/  FMUL R4, R4, R15 ;  /* 0x0000000f04047220 */ /* 0x000fc80000400000 */
[----:B------:R-:W-:-:S05]  /*6900*/  FFMA R4, R23, R11, R4 ;  /* 0x0000000b17047223 */ /* 0x000fca0000000004 */
[----:B0-----:R-:W-:Y:S02]  /*6910*/  F2FP.SATFINITE.E5M2.F32.PACK_AB_MERGE_C R5, RZ, R4, RZ ;  /* 0x00000004ff05723e */ /* 0x001fe400048060ff */
[----:B------:R-:W-:-:S03]  /*6920*/  PRMT R4, RZ, 0x7610, R4 ;  /* 0x00007610ff047816 */ /* 0x000fc60000000004 */
[----:B------:R0:W-:Y:S01]  /*6930*/  @!P4 STG.E.U8 desc[UR18][R18.64+0x78], R5 ;  /* 0x000078051200c986 */ /* 0x0001e2000c101112 */
[----:B------:R-:W-:Y:S05]  /*6940*/  @P2 BRA `(.L_x_168) ;  /* 0x0000000000042947 */ /* 0x000fea0003800000 */
[----:B------:R0:W5:Y:S02]  /*6950*/  LDG.E.U8 R4, desc[UR18][R24.64+0x79] ;  /* 0x0000791218047981 */ /* 0x000164000c1e1100 */
.L_x_168:
[----:B------:R-:W-:Y:S05]  /*6960*/  BSYNC B1 ;  /* 0x0000000000017941 */ /* 0x000fea0003800000 */
.L_x_167:
[----:B------:R-:W-:Y:S05]  /*6970*/  @P2 BRA `(.L_x_169) ;  /* 0x0000001000282947 */ /* 0x000fea0003800000 */
[----:B-----5:R-:W-:-:S04]  /*6980*/  LOP3.LUT R4, R4, 0xff, RZ, 0xc0, !PT ;  /* 0x000000ff04047812 */ /* 0x020fc800078ec0ff */
[----:B------:R-:W-:-:S05]  /*6990*/  F2FP.F16.E5M2.UNPACK_B R4, R4 ;  /* 0x00000004ff04723e */ /* 0x000fca00020004ff */
[----:B------:R-:W-:-:S05]  /*69a0*/  HADD2.F32 R4, -RZ, R4.H0_H0 ;  /* 0x20000004ff047230 */ /* 0x000fca0000004100 */
[----:B0-----:R-:W-:-:S04]  /*69b0*/  FMUL R5, R4, R15 ;  /* 0x0000000f04057220 */ /* 0x001fc80000400000 */
[----:B------:R-:W-:-:S05]  /*69c0*/  FFMA R5, R88, R11, R5 ;  /* 0x0000000b58057223 */ /* 0x000fca0000000005 */
[----:B------:R-:W-:-:S05]  /*69d0*/  F2FP.SATFINITE.E5M2.F32.PACK_AB_MERGE_C R5, RZ, R5, RZ ;  /* 0x00000005ff05723e */ /* 0x000fca00048060ff */
[----:B------:R0:W-:Y:S01]  /*69e0*/  STG.E.U8 desc[UR18][R18.64+0x79], R5 ;  /* 0x0000790512007986 */ /* 0x0001e2000c101112 */
[----:B------:R-:W-:Y:S05]  /*69f0*/  BRA `(.L_x_169) ;  /* 0x0000001000087947 */ /* 0x000fea0003800000 */
.L_x_40:
[----:B------:R-:W-:Y:S01]  /*6a00*/  ISETP.GE.AND P2, PT, R31, 0x1, PT ;  /* 0x000000011f00780c */ /* 0x000fe20003f46270 */
[-C--:B------:R-:W-:Y:S01]  /*6a10*/  FMUL R147, R147, R11.reuse ;  /* 0x0000000b93937220 */ /* 0x080fe20000400000 */
[-C--:B------:R-:W-:Y:S01]  /*6a20*/  FMUL R148, R148, R11.reuse ;  /* 0x0000000b94947220 */ /* 0x080fe20000400000 */
[----:B------:R-:W-:Y:S01]  /*6a30*/  ISETP.GE.AND P1, PT, R31, 0x9, PT ;  /* 0x000000091f00780c */ /* 0x000fe20003f26270 */
[-C--:B------:R-:W-:Y:S01]  /*6a40*/  FMUL R146, R146, R11.reuse ;  /* 0x0000000b92927220 */ /* 0x080fe20000400000 */
[C---:B------:R-:W-:Y:S01]  /*6a50*/  ISETP.LT.OR P5, PT, R6.reuse, 0x1, !P2 ;  /* 0x000000010600780c */ /* 0x040fe200057a1670 */
[-C--:B------:R-:W-:Y:S01]  /*6a60*/  FMUL R145, R145, R11.reuse ;  /* 0x0000000b91917220 */ /* 0x080fe20000400000 */
[----:B------:R-:W-:Y:S01]  /*6a70*/  ISETP.LT.OR P4, PT, R6, 0x2, !P2 ;  /* 0x000000020600780c */ /* 0x000fe20005781670 */
[----:B------:R-:W-:Y:S01]  /*6a80*/  FMUL R143, R143, R11 ;  /* 0x0000000b8f8f7220 */ /* 0x000fe20000400000 */
[----:B------:R-:W-:Y:S01]  /*6a90*/  F2FP.SATFINITE.E5M2.F32.PACK_AB_MERGE_C R147, RZ, R147, RZ ;  /* 0x00000093ff93723e */ /* 0x000fe200048060ff */
[-C--:B------:R-:W-:Y:S01]  /*6aa0*/  FMUL R144, R144, R11.reuse ;  /* 0x0000000b90907220 */ /* 0x080fe20000400000 */
[----:B------:R-:W-:Y:S01]  /*6ab0*/  F2FP.SATFINITE.E5M2.F32.PACK_AB_MERGE_C R5, RZ, R148, RZ ;  /* 0x00000094ff05723e */ /* 0x000fe200048060ff */
[-C--:B------:R-:W-:Y:S01]  /*6ac0*/  FMUL R141, R141, R11.reuse ;  /* 0x0000000b8d8d7220 */ /* 0x080fe20000400000 */
[----:B------:R-:W-:Y:S01]  /*6ad0*/  ISETP.LT.OR P6, PT, R6, 0x9, !P2 ;  /* 0x000000090600780c */ /* 0x000fe200057c1670 */
[-C--:B------:R-:W-:Y:S01]  /*6ae0*/  FMUL R142, R142, R11.reuse ;  /* 0x0000000b8e8e7220 */ /* 0x080fe20000400000 */
[----:B------:R-:W-:Y:S01]  /*6af0*/  F2FP.SATFINITE.E5M2.F32.PACK_AB_MERGE_C R25, RZ, R146, RZ ;  /* 0x00000092ff19723e */ /* 0x000fe200048060ff */
[----:B------:R-:W-:Y:S01]  /*6b00*/  FMUL R140, R140, R11 ;  /* 0x0000000b8c8c7220 */ /* 0x000fe20000400000 */
[----:B------:R-:W-:Y:S01]  /*6b10*/  F2FP.SATFINITE.E5M2.F32.PACK_AB_MERGE_C R145, RZ, R145, RZ ;  /* 0x00000091ff91723e */ /* 0x000fe200048060ff */
[----:B------:R-:W-:Y:S01]  /*6b20*/  @!P5 STG.E.U8 desc[UR18][R20.64], R147 ;  /* 0x000000931400d986 */ /* 0x000fe2000c101112 */
[C---:B------:R-:W-:Y:S01]  /*6b30*/  ISETP.LT.OR P5, PT, R6.reuse, 0x2, !P1 ;  /* 0x000000020600780c */ /* 0x040fe20004fa1670 */
[----:B------:R-:W-:Y:S01]  /*6b40*/  FMUL R139, R139, R11 ;  /* 0x0000000b8b8b7220 */ /* 0x000fe20000400000 */
[----:B------:R-:W-:Y:S01]  /*6b50*/  F2FP.SATFINITE.E5M2.F32.PACK_AB_MERGE_C R143, RZ, R143, RZ ;  /* 0x0000008fff8f723e */ /* 0x000fe200048060ff */
[----:B------:R0:W-:Y:S01]  /*6b60*/  @!P4 STG.E.U8 desc[UR18][R20.64+0x1], R5 ;  /* 0x000001051400c986 */ /* 0x0001e2000c101112 */
[----:B------:R-:W-:Y:S01]  /*6b70*/  ISETP.LT.OR P4, PT, R6, 0x1, !P1 ;  /* 0x000000010600780c */ /* 0x000fe20004f81670 */
[----:B------:R-:W-:Y:S01]  /*6b80*/  FMUL R137, R137, R11 ;  /* 0x0000000b89897220 */ /* 0x000fe20000400000 */
[----:B------:R-:W-:Y:S01]  /*6b90*/  F2FP.SATFINITE.E5M2.F32.PACK_AB_MERGE_C R141, RZ, R141, RZ ;  /* 0x0000008dff8d723e */ /* 0x000fe200048060ff */
[-C--:B------:R-:W-:Y:S01]  /*6ba0*/  FMUL R138, R138, R11.reuse ;  /* 0x0000000b8a8a7220 */ /* 0x080fe20000400000 */
[----:B------:R-:W-:Y:S01]  /*6bb0*/  F2FP.SATFINITE.E5M2.F32.PACK_AB_MERGE_C R27, RZ, R142, RZ ;  /* 0x0000008eff1b723e */ /* 0x000fe200048060ff */
[----:B------:R-:W-:Y:S01]  /*6bc0*/  FMUL R135, R135, R11 ;  /* 0x0000000b87877220 */ /* 0x000fe20000400000 */
[----:B------:R-:W-:Y:S01]  /*6bd0*/  F2FP.SATFINITE.E5M2.F32.PACK_AB_MERGE_C R139, RZ, R139, RZ ;  /* 0x0000008bff8b723e */ /* 0x000fe200048060ff */
[----:B------:R-:W-:Y:S01]  /*6be0*/  FMUL R136, R136, R11 ;  /* 0x0000000b88887220 */ /* 0x000fe20000400000 */
[----:B------:R-:W-:Y:S01]  /*6bf0*/  F2FP.SATFINITE.E5M2.F32.PACK_AB_MERGE_C R137, RZ, R137, RZ ;  /* 0x00000089ff89723e */ /* 0x000fe200048060ff */
[----:B------:R1:W-:Y:S01]  /*6c00*/  @!P5 STG.E.U8 desc[UR18][R18.64+0x1], R25 ;  /* 0x000001191200d986 */ /* 0x0003e2000c101112 */
[----:B------:R-:W-:Y:S01]  /*6c10*/  ISETP.LT.OR P5, PT, R6, 0xa, !P2 ;  /* 0x0000000a0600780c */ /* 0x000fe200057a1670 */
[-C--:B------:R-:W-:Y:S01]  /*6c20*/  FMUL R134, R134, R11.reuse ;  /* 0x0000000b86867220 */ /* 0x080fe20000400000 */
[----:B0-----:R-:W-:Y:S01]  /*6c30*/  F2FP.SATFINITE.E5M2.F32.PACK_AB_MERGE_C R5, RZ, R144, RZ ;  /* 0x00000090ff05723e */ /* 0x001fe200048060ff */
[----:B------:R-:W-:Y:S01]  /*6c40*/  @!P4 STG.E.U8 desc[UR18][R18.64], R145 ;  /* 0x000000911200c986 */ /* 0x000fe2000c101112 */
[C---:B------:R-:W-:Y:S01]  /*6c50*/  ISETP.LT.OR P4, PT, R6.reuse, 0x9, !P1 ;  /* 0x000000090600780c */ /* 0x040fe20004f81670 */
[----:B------:R-:W-:Y:S01]  /*6c60*/  FMUL R133, R133, R11 ;  /* 0x0000000b85857220 */ /* 0x000fe20000400000 */
[----:B------:R-:W-:Y:S01]  /*6c70*/  F2FP.SATFINITE.E5M2.F32.PACK_AB_MERGE_C R135, RZ, R135, RZ ;  /* 0x00000087ff87723e */ /* 0x000fe200048060ff */
[----:B------:R-:W-:Y:S01]  /*6c80*/  @!P6 STG.E.U8 desc[UR18][R20.64+0x8], R143 ;  /* 0x0000088f1400e986 */ /* 0x000fe2000c101112 */
[----:B------:R-:W-:Y:S01]  /*6c90*/  ISETP.LT.OR P6, PT, R6, 0xa, !P1 ;  /* 0x0000000a0600780c */ /* 0x000fe20004fc1670 */
[----:B------:R-:W-:Y:S01]  /*6ca0*/  FMUL R131, R131, R11 ;  /* 0x0000000b83837220 */ /* 0x000fe20000400000 */
[----:B------:R-:W-:Y:S01]  /*6cb0*/  F2FP.SATFINITE.E5M2.F32.PACK_AB_MERGE_C R133, RZ, R133, RZ ;  /* 0x00000085ff85723e */ /* 0x000fe200048060ff */
[-C--:B------:R-:W-:Y:S01]  /*6cc0*/  FMUL R132, R132, R11.reuse ;  /* 0x0000000b84847220 */ /* 0x080fe20000400000 */
[----:B-1----:R-:W-:Y:S01]  /*6cd0*/  F2FP.SATFINITE.E5M2.F32.PACK_AB_MERGE_C R25, RZ, R140, RZ ;  /* 0x0000008cff19723e */ /* 0x002fe200048060ff */
[----:B------:R0:W-:Y:S01]  /*6ce0*/  @!P5 STG.E.U8 desc[UR18][R20.64+0x9], R5 ;  /* 0x000009051400d986 */ /* 0x0001e2000c101112 */
[C---:B------:R-:W-:Y:S01]  /*6cf0*/  ISETP.LT.OR P5, PT, R6.reuse, 0x12, !P2 ;  /* 0x000000120600780c */ /* 0x040fe200057a1670 */
[----:B------:R-:W-:Y:S01]  /*6d00*/  FMUL R129, R129, R11 ;  /* 0x0000000b81817220 */ /* 0x000fe20000400000 */
[----:B------:R-:W-:Y:S01]  /*6d10*/  F2FP.SATFINITE.E5M2.F32.PACK_AB_MERGE_C R131, RZ, R131, RZ ;  /* 0x00000083ff83723e */ /* 0x000fe200048060ff */
[----:B------:R-:W-:Y:S01]  /*6d20*/  @!P4 STG.E.U8 desc[UR18][R18.64+0x8], R141 ;  /* 0x0000088d1200c986 */ /* 0x000fe2000c101112 */
[----:B------:R-:W-:Y:S01]  /*6d30*/  ISETP.LT.OR P4, PT, R6, 0x11, !P2 ;  /* 0x000000110600780c */ /* 0x000fe20005781670 */
[----:B------:R-:W-:Y:S01]  /*6d40*/  FMUL R130, R130, R11 ;  /* 0x0000000b82827220 */ /* 0x000fe20000400000 */
[----:B------:R-:W-:Y:S01]  /*6d50*/  F2FP.SATFINITE.E5M2.F32.PACK_AB_MERGE_C R129, RZ, R129, RZ ;  /* 0x00000081ff81723e */ /* 0x000fe200048060ff */
[----:B------:R1:W-:Y:S01]  /*6d60*/  @!P6 STG.E.U8 desc[UR18][R18.64+0x9], R27 ;  /* 0x0000091b1200e986 */ /* 0x0003e2000c101112 */
[----:B------:R-:W-:Y:S01]  /*6d70*/  ISETP.LT.OR P6, PT, R6, 0x11, !P1 ;  /* 0x000000110600780c */ /* 0x000fe20004fc1670 */
[-C--:B------:R-:W-:Y:S01]  /*6d80*/  FMUL R128, R128, R11.reuse ;  /* 0x0000000b80807220 */ /* 0x080fe20000400000 */
[-C--:B------:R-:W-:Y:S01]  /*6d90*/  FMUL R127, R127, R11.reuse ;  /* 0x0000000b7f7f7220 */ /* 0x080fe20000400000 */
[----:B0-----:R-:W-:Y:S01]  /*6da0*/  F2FP.SATFINITE.E5M2.F32.PACK_AB_MERGE_C R5, RZ, R138, RZ ;  /* 0x0000008aff05723e */ /* 0x001fe200048060ff */
[-C--:B------:R-:W-:Y:S01]  /*6db0*/  FMUL R125, R125, R11.reuse ;  /* 0x0000000b7d7d7220 */ /* 0x080fe20000400000 */
[----:B------:R0:W-:Y:S01]  /*6dc0*/  @!P5 STG.E.U8 desc[UR18][R20.64+0x11], R25 ;  /* 0x000011191400d986 */ /* 0x0001e2000c101112 */
[----:B------:R-:W-:Y:S01]  /*6dd0*/  ISETP.LT.OR P5, PT, R6, 0x12, !P1 ;  /* 0x000000120600780c */ /* 0x000fe20004fa1670 */
[----:B------:R-:W-:Y:S01]  /*6de0*/  FMUL R126, R126, R11 ;  /* 0x0000000b7e7e7220 */ /* 0x000fe20000400000 */
[----:B------:R-:W-:Y:S01]  /*6df0*/  F2FP.SATFINITE.E5M2.F32.PACK_AB_MERGE_C R127, RZ, R127, RZ ;  /* 0x0000007fff7f723e */ /* 0x000fe200048060ff */
[----:B------:R-:W-:Y:S01]  /*6e00*/  @!P4 STG.E.U8 desc[UR18][R20.64+0x10], R139 ;  /* 0x0000108b1400c986 */ /* 0x000fe2000c101112 */
[C---:B------:R-:W-:Y:S01]  /*6e10*/  ISETP.LT.OR P4, PT, R6.reuse, 0x19, !P2 ;  /* 0x000000190600780c */ /* 0x040fe20005781670 */
[-C--:B------:R-:W-:Y:S01]  /*6e20*/  FMUL R123, R123, R11.reuse ;  /* 0x0000000b7b7b7220 */ /* 0x080fe20000400000 */
[----:B-1----:R-:W-:Y:S01]  /*6e30*/  F2FP.SATFINITE.E5M2.F32.PACK_AB_MERGE_C R27, RZ, R136, RZ ;  /* 0x00000088ff1b723e */ /* 0x002fe200048060ff */
[----:B------:R-:W-:Y:S01]  /*6e40*/  @!P6 STG.E.U8 desc[UR18][R18.64+0x10], R137 ;  /* 0x000010891200e986 */ /* 0x000fe2000c101112 */
[----:B------:R-:W-:Y:S01]  /*6e50*/  ISETP.LT.OR P6, PT, R6, 0x1a, !P2 ;  /* 0x0000001a0600780c */ /* 0x000fe200057c1670 */
[----:B------:R-:W-:Y:S01]  /*6e60*/  FMUL R124, R124, R11 ;  /* 0x0000000b7c7c7220 */ /* 0x000fe20000400000 */
[----:B------:R-:W-:Y:S01]  /*6e70*/  F2FP.SATFINITE.E5M2.F32.PACK_AB_MERGE_C R125, RZ, R125, RZ ;  /* 0x0000007dff7d723e */ /* 0x000fe200048060ff */
[-C--:B------:R-:W-:Y:S01]  /*6e80*/  FMUL R122, R122, R11.reuse ;  /* 0x0000000b7a7a7220 */ /* 0x080fe20000400000 */
[----:B0-----:R-:W-:Y:S01]  /*6e90*/  F2FP.SATFINITE.E5M2.F32.PACK_AB_MERGE_C R25, RZ, R134, RZ ;  /* 0x00000086ff19723e */ /* 0x001fe200048060ff */
[----:B------:R0:W-:Y:S01]  /*6ea0*/  @!P5 STG.E.U8 desc[UR18][R18.64+0x11], R5 ;  /* 0x000011051200d986 */ /* 0x0001e2000c101112 */
[C---:B------:R-:W-:Y:S01]  /*6eb0*/  ISETP.LT.OR P5, PT, R6.reuse, 0x1a, !P1 ;  /* 0x0000001a0600780c */ /* 0x040fe20004fa1670 */
        /* <DEDUP_REMOVED lines=11> */
[----:B0-----:R-:W-:Y:S01]  /*6f70*/  F2FP.SATFINITE.E5M2.F32.PACK_AB_MERGE_C R5, RZ, R132, RZ ;  /* 0x00000084ff05723e */ /* 0x001fe200048060ff */
[----:B------:R0:W-:Y:S01]  /*6f80*/  @!P5 STG.E.U8 desc[UR18][R18.64+0x19], R25 ;  /* 0x000019191200d986 */ /* 0x0001e2000c101112 */
[----:B------:R-:W-:Y:S01]  /*6f90*/  ISETP.LT.OR P5, PT, R6, 0x22, !P2 ;  /* 0x000000220600780c */ /* 0x000fe200057a1670 */
[----:B------:R-:W-:Y:S01]  /*6fa0*/  FMUL R118, R118, R11 ;  /* 0x0000000b76767220 */ /* 0x000fe20000400000 */
[----:B------:R-:W-:Y:S01]  /*6fb0*/  F2FP.SATFINITE.E5M2.F32.PACK_AB_MERGE_C R117, RZ, R117, RZ ;  /* 0x00000075ff75723e */ /* 0x000fe200048060ff */
[----:B------:R-:W-:Y:S01]  /*6fc0*/  @!P4 STG.E.U8 desc[UR18][R18.64+0x18], R133 ;  /* 0x000018851200c986 */ /* 0x000fe2000c101112 */
[----:B------:R-:W-:Y:S01]  /*6fd0*/  ISETP.LT.OR P4, PT, R6, 0x21, !P1 ;  /* 0x000000210600780c */ /* 0x000fe20004f81670 */
[-C--:B------:R-:W-:Y:S01]  /*6fe0*/  FMUL R116, R116, R11.reuse ;  /* 0x0000000b74747220 */ /* 0x080fe20000400000 */
[----:B-1----:R-:W-:Y:S01]  /*6ff0*/  F2FP.SATFINITE.E5M2.F32.PACK_AB_MERGE_C R27, RZ, R130, RZ ;  /* 0x00000082ff1b723e */ /* 0x002fe200048060ff */
[----:B------:R-:W-:Y:S01]  /*7000*/  @!P6 STG.E.U8 desc[UR18][R20.64+0x20], R131 ;  /* 0x000020831400e986 */ /* 0x000fe2000c101112 */
[----:B------:R-:W-:Y:S01]  /*7010*/  ISETP.LT.OR P6, PT, R6, 0x22, !P1 ;  /* 0x000000220600780c */ /* 0x000fe20004fc1670 */
[-C--:B------:R-:W-:Y:S01]  /*7020*/  FMUL R115, R115, R11.reuse ;  /* 0x0000000b73737220 */ /* 0x080fe20000400000 */
[-C--:B------:R-:W-:Y:S01]  /*7030*/  FMUL R113, R113, R11.reuse ;  /* 0x0000000b71717220 */ /* 0x080fe20000400000 */
[----:B0-----:R-:W-:Y:S01]  /*7040*/  F2FP.SATFINITE.E5M2.F32.PACK_AB_MERGE_C R25, RZ, R128, RZ ;  /* 0x00000080ff19723e */ /* 0x001fe200048060ff */
[-C--:B------:R-:W-:Y:S01]  /*7050*/  FMUL R114, R114, R11.reuse ;  /* 0x0000000b72727220 */ /* 0x080fe20000400000 */
        /* <DEDUP_REMOVED lines=33> */
[C---:B------:R-:W-:Y:S01]  /*7270*/  ISETP.LT.OR P4, PT, R6.reuse, 0x31, !P1 ;  /* 0x000000310600780c */ /* 0x040fe20004f81670 */
[-C--:B------:R-:W-:Y:S01]  /*7280*/  FMUL R103, R103, R11.reuse ;  /* 0x0000000b67677220 */ /* 0x080fe20000400000 */
[-C--:B------:R-:W-:Y:S01]  /*7290*/  FMUL R101, R101, R11.reuse ;  /* 0x0000000b65657220 */ /* 0x080fe20000400000 */
        /* <DEDUP_REMOVED lines=15> */
[C---:B------:R-:W-:Y:S01]  /*7390*/  ISETP.LT.OR P6, PT, R6.reuse, 0x3a, !P1 ;  /* 0x0000003a0600780c */ /* 0x040fe20004fc1670 */
        /* <DEDUP_REMOVED lines=20> */
[-C--:B------:R-:W-:Y:S01]  /*74e0*/  FMUL R92, R92, R11.reuse ;  /* 0x0000000b5c5c7220 */ /* 0x080fe20000400000 */
[-C--:B------:R-:W-:Y:S01]  /*74f0*/  FMUL R89, R89, R11.reuse ;  /* 0x0000000b59597220 */ /* 0x080fe20000400000 */
        /* <DEDUP_REMOVED lines=19> */
[----:B------:R-:W-:-:S02]  /*7630*/  ISETP.LT.OR P6, PT, R6, 0x51, !P2 ;  /* 0x000000510600780c */ /* 0x000fc400057c1670 */
[----:B------:R-:W-:Y:S02]  /*7640*/  F2FP.SATFINITE.E5M2.F32.PACK_AB_MERGE_C R23, RZ, R23, RZ ;  /* 0x00000017ff17723e */ /* 0x000fe400048060ff */
[----:B0-----:R-:W-:Y:S01]  /*7650*/  F2FP.SATFINITE.E5M2.F32.PACK_AB_MERGE_C R5, RZ, R108, RZ ;  /* 0x0000006cff05723e */ /* 0x001fe200048060ff */
[----:B------:R0:W-:Y:S01]  /*7660*/  @!P5 STG.E.U8 desc[UR18][R18.64+0x49], R25 ;  /* 0x000049191200d986 */ /* 0x0001e2000c101112 */
[----:B------:R-:W-:-:S03]  /*7670*/  ISETP.LT.OR P5, PT, R6, 0x52, !P2 ;  /* 0x000000520600780c */ /* 0x000fc600057a1670 */
[----:B------:R-:W-:Y:S01]  /*7680*/  @!P4 STG.E.U8 desc[UR18][R18.64+0x48], R109 ;  /* 0x0000486d1200c986 */ /* 0x000fe2000c101112 */
[C---:B------:R-:W-:Y:S02]  /*7690*/  ISETP.LT.OR P4, PT, R6.reuse, 0x51, !P1 ;  /* 0x000000510600780c */ /* 0x040fe40004f81670 */
[----:B-1----:R-:W-:Y:S01]  /*76a0*/  F2FP.SATFINITE.E5M2.F32.PACK_AB_MERGE_C R27, RZ, R106, RZ ;  /* 0x0000006aff1b723e */ /* 0x002fe200048060ff */
[----:B------:R-:W-:Y:S01]  /*76b0*/  @!P6 STG.E.U8 desc[UR18][R20.64+0x50], R107 ;  /* 0x0000506b1400e986 */ /* 0x000fe2000c101112 */
[----:B------:R-:W-:Y:S02]  /*76c0*/  ISETP.LT.OR P6, PT, R6, 0x52, !P1 ;  /* 0x000000520600780c */ /* 0x000fe40004fc1670 */
[----:B0-----:R-:W-:-:S03]  /*76d0*/  F2FP.SATFINITE.E5M2.F32.PACK_AB_MERGE_C R25, RZ, R104, RZ ;  /* 0x00000068ff19723e */ /* 0x001fc600048060ff */
[----:B------:R0:W-:Y:S01]  /*76e0*/  @!P5 STG.E.U8 desc[UR18][R20.64+0x51], R5 ;  /* 0x000051051400d986 */ /* 0x0001e2000c101112 */
[----:B------:R-:W-:-:S03]  /*76f0*/  ISETP.LT.OR P5, PT, R6, 0x5a, !P2 ;  /* 0x0000005a0600780c */ /* 0x000fc600057a1670 */
[----:B------:R-:W-:Y:S01]  /*7700*/  @!P4 STG.E.U8 desc[UR18][R18.64+0x50], R105 ;  /* 0x000050691200c986 */ /* 0x000fe2000c101112 */
[----:B------:R-:W-:-:S03]  /*7710*/  ISETP.LT.OR P4, PT, R6, 0x59, !P2 ;  /* 0x000000590600780c */ /* 0x000fc60005781670 */
[----:B------:R1:W-:Y:S01]  /*7720*/  @!P6 STG.E.U8 desc[UR18][R18.64+0x51], R27 ;  /* 0x0000511b1200e986 */ /* 0x0003e2000c101112 */
[----:B------:R-:W-:Y:S02]  /*7730*/  ISETP.LT.OR P6, PT, R6, 0x59, !P1 ;  /* 0x000000590600780c */ /* 0x000fe40004fc1670 */
[----:B0-----:R-:W-:-:S03]  /*7740*/  F2FP.SATFINITE.E5M2.F32.PACK_AB_MERGE_C R5, RZ, R102, RZ ;  /* 0x00000066ff05723e */ /* 0x001fc600048060ff */
        /* <DEDUP_REMOVED lines=31> */
[C---:B------:R-:W-:Y:S02]  /*7940*/  ISETP.LT.OR P5, PT, R6.reuse, 0x79, !P2 ;  /* 0x000000790600780c */ /* 0x040fe400057a1670 */
[C---:B------:R-:W-:Y:S01]  /*7950*/  ISETP.LT.OR P2, PT, R6.reuse, 0x7a, !P2 ;  /* 0x0000007a0600780c */ /* 0x040fe20005741670 */
[----:B------:R2:W-:Y:S01]  /*7960*/  @!P4 STG.E.U8 desc[UR18][R20.64+0x70], R91 ;  /* 0x0000705b1400c986 */ /* 0x0005e2000c101112 */
[C---:B------:R-:W-:Y:S02]  /*7970*/  ISETP.LT.OR P4, PT, R6.reuse, 0x72, !P1 ;  /* 0x000000720600780c */ /* 0x040fe40004f81670 */
[----:B-1----:R-:W-:Y:S01]  /*7980*/  F2FP.SATFINITE.E5M2.F32.PACK_AB_MERGE_C R27, RZ, R88, RZ ;  /* 0x00000058ff1b723e */ /* 0x002fe200048060ff */
[----:B------:R2:W-:Y:S01]  /*7990*/  @!P6 STG.E.U8 desc[UR18][R18.64+0x70], R89 ;  /* 0x000070591200e986 */ /* 0x0005e2000c101112 */
[C---:B------:R-:W-:Y:S02]  /*79a0*/  ISETP.LT.OR P6, PT, R6.reuse, 0x79, !P1 ;  /* 0x000000790600780c */ /* 0x040fe40004fc1670 */
[----:B------:R-:W-:-:S02]  /*79b0*/  ISETP.LT.OR P1, PT, R6, 0x7a, !P1 ;  /* 0x0000007a0600780c */ /* 0x000fc40004f21670 */
[----:B0-----:R-:W-:-:S05]  /*79c0*/  F2FP.SATFINITE.E5M2.F32.PACK_AB_MERGE_C R25, RZ, R22, RZ ;  /* 0x00000016ff19723e */ /* 0x001fca00048060ff */
[----:B------:R2:W-:Y:S04]  /*79d0*/  @!P4 STG.E.U8 desc[UR18][R18.64+0x71], R5 ;  /* 0x000071051200c986 */ /* 0x0005e8000c101112 */
[----:B------:R2:W-:Y:S04]  /*79e0*/  @!P5 STG.E.U8 desc[UR18][R20.64+0x78], R17 ;  /* 0x000078111400d986 */ /* 0x0005e8000c101112 */
[----:B------:R2:W-:Y:S04]  /*79f0*/  @!P2 STG.E.U8 desc[UR18][R20.64+0x79], R25 ;  /* 0x000079191400a986 */ /* 0x0005e8000c101112 */
[----:B------:R2:W-:Y:S04]  /*7a00*/  @!P6 STG.E.U8 desc[UR18][R18.64+0x78], R23 ;  /* 0x000078171200e986 */ /* 0x0005e8000c101112 */
[----:B------:R2:W-:Y:S02]  /*7a10*/  @!P1 STG.E.U8 desc[UR18][R18.64+0x79], R27 ;  /* 0x0000791b12009986 */ /* 0x0005e4000c101112 */
.L_x_169:
[----:B------:R-:W-:Y:S05]  /*7a20*/  BSYNC B0 ;  /* 0x0000000000007941 */ /* 0x000fea0003800000 */
.L_x_39:
[C---:B------:R-:W-:Y:S01]  /*7a30*/  LEA R2, P1, R8.reuse, R2, 0x1 ;  /* 0x0000000208027211 */ /* 0x040fe200078208ff */
[----:B------:R-:W-:Y:S01]  /*7a40*/  ULDC.64 UR6, c[0x0][0x650] ;  /* 0x0001940000067ab9 */ /* 0x000fe20000000a00 */
[----:B-----5:R-:W-:Y:S01]  /*7a50*/  IMAD.U32 R4, RZ, RZ, UR16 ;  /* 0x00000010ff047e24 */ /* 0x020fe2000f8e00ff */
[----:B--2---:R-:W-:Y:S01]  /*7a60*/  PRMT R17, RZ, 0x7610, R17 ;  /* 0x00007610ff117816 */ /* 0x004fe20000000011 */
[----:B------:R-:W-:Y:S01]  /*7a70*/  IMAD.MOV.U32 R6, RZ, RZ, -0x1 ;  /* 0xffffffffff067424 */ /* 0x000fe200078e00ff */
[----:B------:R-:W-:Y:S01]  /*7a80*/  LEA.HI.X R3, R8, R3, R0, 0x1, P1 ;  /* 0x0000000308037211 */ /* 0x000fe200008f0c00 */
[----:B------:R2:W-:Y:S01]  /*7a90*/  SYNCS.ARRIVE.TRANS64.A1T0 RZ, [R4+UR21], RZ ;  /* 0x000000ff04ff79a7 */ /* 0x0005e20008100015 */
[----:B------:R-:W-:Y:S01]  /*7aa0*/  ISETP.GE.U32.AND P1, PT, R2, UR6, PT ;  /* 0x0000000602007c0c */ /* 0x000fe2000bf26070 */
[----:B0-----:R-:W-:-:S03]  /*7ab0*/  IMAD.MOV.U32 R5, RZ, RZ, -0x1 ;  /* 0xffffffffff057424 */ /* 0x001fc600078e00ff */
[----:B------:R-:W-:Y:S01]  /*7ac0*/  ISETP.GE.U32.AND.EX P1, PT, R3, UR7, PT, P1 ;  /* 0x0000000703007c0c */ /* 0x000fe2000bf26110 */
[----:B--2---:R-:W-:-:S12]  /*7ad0*/  IMAD.MOV.U32 R4, RZ, RZ, -0x1 ;  /* 0xffffffffff047424 */ /* 0x004fd800078e00ff */
[----:B------:R-:W-:Y:S05]  /*7ae0*/  @P1 BRA `(.L_x_170) ;  /* 0x0000000400601947 */ /* 0x000fea0003800000 */
[----:B------:R-:W0:Y:S01]  /*7af0*/  S2R R28, SR_CTAID.X ;  /* 0x00000000001c7919 */ /* 0x000e220000002500 */
[----:B------:R-:W2:Y:S01]  /*7b00*/  LDC.64 R22, c[0x0][0x628] ;  /* 0x00018a00ff167b82 */ /* 0x000ea20000000a00 */
[----:B------:R-:W-:Y:S01]  /*7b10*/  ULDC UR6, c[0x0][0x150] ;  /* 0x0000540000067ab9 */ /* 0x000fe20000000800 */
[----:B-1--4-:R-:W-:Y:S01]  /*7b20*/  IMAD.MOV.U32 R20, RZ, RZ, R2 ;  /* 0x000000ffff147224 */ /* 0x012fe200078e0002 */
[----:B------:R-:W1:Y:S01]  /*7b30*/  S2R R30, SR_CTAID.Y ;  /* 0x00000000001e7919 */ /* 0x000e620000002600 */
[----:B------:R-:W-:-:S04]  /*7b40*/  IMAD.MOV.U32 R21, RZ, RZ, R3 ;  /* 0x000000ffff157224 */ /* 0x000fc800078e0003 */
[----:B------:R-:W4:Y:S08]  /*7b50*/  LDC R31, c[0x0][0x144] ;  /* 0x00005100ff1f7b82 */ /* 0x000f300000000800 */
[----:B------:R-:W1:Y:S08]  /*7b60*/  LDC R6, c[0x0][0x630] ;  /* 0x00018c00ff067b82 */ /* 0x000e700000000800 */
[----:B------:R-:W1:Y:S01]  /*7b70*/  LDC.64 R26, c[0x0][0x620] ;  /* 0x00018800ff1a7b82 */ /* 0x000e620000000a00 */
[----:B--2---:R-:W-:-:S04]  /*7b80*/  ISETP.NE.U32.AND P1, PT, R22, RZ, PT ;  /* 0x000000ff1600720c */ /* 0x004fc80003f25070 */
[----:B------:R-:W-:Y:S02]  /*7b90*/  ISETP.NE.AND.EX P1, PT, R23, RZ, PT, P1 ;  /* 0x000000ff1700720c */ /* 0x000fe40003f25310 */
[----:B0-----:R-:W-:-:S05]  /*7ba0*/  I2FP.F32.U32 R4, R28 ;  /* 0x0000001c00047245 */ /* 0x001fca0000201000 */
[----:B------:R-:W-:-:S04]  /*7bb0*/  FMUL R4, R4, UR6 ;  /* 0x0000000604047c20 */ /* 0x000fc80008400000 */
[----:B------:R0:W2:Y:S02]  /*7bc0*/  F2I.U32.TRUNC.NTZ R29, R4 ;  /* 0x00000004001d7305 */ /* 0x0000a4000020f000 */
[----:B----4-:R-:W-:Y:S05]  /*7bd0*/  @!P1 BRA `(.L_x_171) ;  /* 0x0000000000289947 */ /* 0x010fea0003800000 */
[----:B------:R-:W4:Y:S02]  /*7be0*/  LDC R5, c[0x0][0x634] ;  /* 0x00018d00ff057b82 */ /* 0x000f240000000800 */
[----:B----4-:R-:W-:-:S05]  /*7bf0*/  IADD3 R17, P1, R2, R5, RZ ;  /* 0x0000000502117210 */ /* 0x010fca0007f3e0ff */
[----:B---3--:R-:W-:-:S04]  /*7c00*/  IMAD.X R25, RZ, RZ, R3, P1 ;  /* 0x000000ffff197224 */ /* 0x008fc800008e0603 */
[----:B0-----:R-:W-:-:S04]  /*7c10*/  IMAD.WIDE.U32 R4, R25, R22, RZ ;  /* 0x0000001619047225 */ /* 0x001fc800078e00ff */
[----:B------:R-:W-:-:S04]  /*7c20*/  IMAD.WIDE.U32 R18, P1, R17, R23, R4 ;  /* 0x0000001711127225 */ /* 0x000fc80007820004 */
[----:B------:R-:W-:-:S04]  /*7c30*/  IMAD.WIDE.U32 R4, R17, R22, RZ ;  /* 0x0000001611047225 */ /* 0x000fc800078e00ff */
[----:B------:R-:W-:Y:S01]  /*7c40*/  IMAD.X R21, RZ, RZ, RZ, P1 ;  /* 0x000000ffff157224 */ /* 0x000fe200008e06ff */
[----:B------:R-:W-:Y:S01]  /*7c50*/  IADD3 RZ, P1, R5, R18, RZ ;  /* 0x0000001205ff7210 */ /* 0x000fe20007f3e0ff */
[----:B------:R-:W-:-:S04]  /*7c60*/  IMAD.MOV.U32 R20, RZ, RZ, R19 ;  /* 0x000000ffff147224 */ /* 0x000fc800078e0013 */
[----:B------:R-:W-:-:S08]  /*7c70*/  IMAD.WIDE.U32.X R20, R25, R23, R20, P1 ;  /* 0x0000001719147225 */ /* 0x000fd000008e0414 */
.L_x_171:
[----:B------:R-:W4:Y:S01]  /*7c80*/  LDC.64 R34, c[0x0][0x640] ;  /* 0x00019000ff227b82 */ /* 0x000f220000000a00 */
[-C--:B-1-3--:R-:W-:Y:S01]  /*7c90*/  SHF.R.U64 R24, R20, R6.reuse, R21 ;  /* 0x0000000614187219 */ /* 0x08afe20000001215 */
[----:B--2---:R-:W-:Y:S01]  /*7ca0*/  IMAD.MOV R29, RZ, RZ, -R29 ;  /* 0x000000ffff1d7224 */ /* 0x004fe200078e0a1d */
[----:B0-----:R-:W-:Y:S01]  /*7cb0*/  SHF.R.U32.HI R4, RZ, R6, R21 ;  /* 0x00000006ff047219 */ /* 0x001fe20000011615 */
[----:B------:R-:W-:Y:S01]  /*7cc0*/  ULDC UR6, c[0x0][0x154] ;  /* 0x0000550000067ab9 */ /* 0x000fe20000000800 */
[----:B------:R-:W-:Y:S01]  /*7cd0*/  IADD3 R17, P1, RZ, -R24, RZ ;  /* 0x80000018ff117210 */ /* 0x000fe20007f3e0ff */
[----:B------:R-:W-:Y:S02]  /*7ce0*/  IMAD R29, R31, R29, R28 ;  /* 0x0000001d1f1d7224 */ /* 0x000fe400078e021c */
[----:B------:R-:W0:Y:S01]  /*7cf0*/  LDC R18, c[0x0][0x618] ;  /* 0x00018600ff127b82 */ /* 0x000e220000000800 */
[----:B------:R-:W-:Y:S02]  /*7d00*/  IMAD.MOV.U32 R19, RZ, RZ, -0x1 ;  /* 0xffffffffff137424 */ /* 0x000fe400078e00ff */
[----:B------:R-:W-:-:S02]  /*7d10*/  IMAD.X R5, RZ, RZ, ~R4, P1 ;  /* 0x000000ffff057224 */ /* 0x000fc400008e0e04 */
[----:B------:R-:W-:Y:S02]  /*7d20*/  IMAD.MOV.U32 R21, RZ, RZ, 0x1 ;  /* 0x00000001ff157424 */ /* 0x000fe400078e00ff */
[-C--:B------:R-:W-:Y:S01]  /*7d30*/  IMAD R6, R5, R26.reuse, RZ ;  /* 0x0000001a05067224 */ /* 0x080fe200078e02ff */
[----:B------:R-:W1:Y:S01]  /*7d40*/  LDC R20, c[0x0][0x608] ;  /* 0x00018200ff147b82 */ /* 0x000e620000000800 */
[----:B------:R-:W-:-:S04]  /*7d50*/  IMAD.WIDE.U32 R4, R17, R26, R2 ;  /* 0x0000001a11047225 */ /* 0x000fc800078e0002 */
[----:B------:R-:W-:Y:S01]  /*7d60*/  IMAD R17, R17, R27, R6 ;  /* 0x0000001b11117224 */ /* 0x000fe200078e0206 */
[----:B------:R-:W-:Y:S02]  /*7d70*/  I2FP.F32.U32 R6, R30 ;  /* 0x0000001e00067245 */ /* 0x000fe40000201000 */
[----:B------:R-:W2:Y:S01]  /*7d80*/  LDC R32, c[0x0][0x658] ;  /* 0x00019600ff207b82 */ /* 0x000ea20000000800 */
[----:B------:R-:W-:Y:S01]  /*7d90*/  IMAD.IADD R5, R5, 0x1, R17 ;  /* 0x0000000105057824 */ /* 0x000fe200078e0211 */
[----:B----4-:R-:W-:Y:S01]  /*7da0*/  ISETP.NE.U32.AND P1, PT, R34, RZ, PT ;  /* 0x000000ff2200720c */ /* 0x010fe20003f25070 */
[----:B------:R-:W-:-:S03]  /*7db0*/  FMUL R17, R6, UR6 ;  /* 0x0000000606117c20 */ /* 0x000fc60008400000 */
[----:B------:R-:W-:Y:S01]  /*7dc0*/  ISETP.NE.AND.EX P1, PT, R35, RZ, PT, P1 ;  /* 0x000000ff2300720c */ /* 0x000fe20003f25310 */
[----:B------:R3:W4:Y:S01]  /*7dd0*/  F2I.U32.TRUNC.NTZ R25, R17 ;  /* 0x0000001100197305 */ /* 0x000722000020f000 */
[----:B------:R-:W3:Y:S01]  /*7de0*/  LDC R27, c[0x0][0x148] ;  /* 0x00005200ff1b7b82 */ /* 0x000ee20000000800 */
[-CC-:B0-----:R-:W-:Y:S02]  /*7df0*/  SHF.R.U64 R22, R4, R18.reuse, R5.reuse ;  /* 0x0000001204167219 */ /* 0x181fe40000001205 */
[----:B------:R-:W-:-:S05]  /*7e00*/  SHF.R.U32.HI R5, RZ, R18, R5 ;  /* 0x00000012ff057219 */ /* 0x000fca0000011605 */
[----:B------:R-:W0:Y:S01]  /*7e10*/  LDC R28, c[0x0][0x600] ;  /* 0x00018000ff1c7b82 */ /* 0x000e220000000800 */
[-CC-:B-1----:R-:W-:Y:S02]  /*7e20*/  SHF.R.U64 R6, R22, R20.reuse, R5.reuse ;  /* 0x0000001416067219 */ /* 0x182fe40000001205 */
[----:B------:R-:W-:-:S05]  /*7e30*/  SHF.R.U32.HI R5, RZ, R20, R5 ;  /* 0x00000014ff057219 */ /* 0x000fca0000011605 */
[----:B------:R-:W1:Y:S01]  /*7e40*/  LDC R33, c[0x0][0x648] ;  /* 0x00019200ff217b82 */ /* 0x000e620000000800 */
[-CC-:B--2---:R-:W-:Y:S02]  /*7e50*/  SHF.R.U64 R26, R6, R32.reuse, R5.reuse ;  /* 0x00000020061a7219 */ /* 0x184fe40000001205 */
[-C--:B------:R-:W-:Y:S02]  /*7e60*/  SHF.L.U32 R19, R19, R32.reuse, RZ ;  /* 0x0000002013137219 */ /* 0x080fe400000006ff */
[-C--:B------:R-:W-:Y:S01]  /*7e70*/  SHF.R.U32.HI R5, RZ, R32.reuse, R5 ;  /* 0x00000020ff057219 */ /* 0x080fe20000011605 */
[----:B------:R-:W-:Y:S01]  /*7e80*/  IMAD.MOV.U32 R4, RZ, RZ, R26 ;  /* 0x000000ffff047224 */ /* 0x000fe200078e001a */
[----:B------:R-:W-:Y:S01]  /*7e90*/  SHF.L.U32 R32, R21, R32, RZ ;  /* 0x0000002015207219 */ /* 0x000fe200000006ff */
[----:B------:R-:W2:Y:S01]  /*7ea0*/  LDC R36, c[0x0][0x638] ;  /* 0x00018e00ff247b82 */ /* 0x000ea20000000800 */
[----:B------:R-:W-:-:S07]  /*7eb0*/  LOP3.LUT R31, RZ, R19, RZ, 0x33, !PT ;  /* 0x00000013ff1f7212 */ /* 0x000fce00078e33ff */
[----:B------:R-:W0:Y:S01]  /*7ec0*/  LDC R37, c[0x0][0x610] ;  /* 0x00018400ff257b82 */ /* 0x000e220000000800 */
[----:B----4-:R-:W-:Y:S05]  /*7ed0*/  @!P1 BRA `(.L_x_172) ;  /* 0x0000000000289947 */ /* 0x010fea0003800000 */
[----:B---3--:R-:W3:Y:S02]  /*7ee0*/  LDC R17, c[0x0][0x64c] ;  /* 0x00019300ff117b82 */ /* 0x008ee40000000800 */
        /* <DEDUP_REMOVED lines=9> */
.L_x_172:
[----:B-1----:R-:W-:Y:S01]  /*7f80*/  SHF.R.U64 R4, R4, R33, R5 ;  /* 0x0000002104047219 */ /* 0x002fe20000001205 */
[----:B0-----:R-:W-:Y:S01]  /*7f90*/  VIADD R19, R28, 0xffffffff ;  /* 0xffffffff1c137836 */ /* 0x001fe20000000000 */
[----:B---3--:R-:W-:Y:S01]  /*7fa0*/  LOP3.LUT R17, R6, R31, RZ, 0xc0, !PT ;  /* 0x0000001f06117212 */ /* 0x008fe200078ec0ff */
[----:B------:R-:W-:Y:S02]  /*7fb0*/  IMAD.MOV R25, RZ, RZ, -R25 ;  /* 0x000000ffff197224 */ /* 0x000fe400078e0a19 */
[----:B------:R-:W-:Y:S01]  /*7fc0*/  IMAD.MOV R5, RZ, RZ, -R4 ;  /* 0x000000ffff057224 */ /* 0x000fe200078e0a04 */
[----:B------:R-:W-:Y:S01]  /*7fd0*/  LOP3.LUT R19, R22, R19, RZ, 0xc0, !PT ;  /* 0x0000001316137212 */ /* 0x000fe200078ec0ff */
[----:B------:R-:W-:Y:S02]  /*7fe0*/  IMAD R6, R32, R4, R17 ;  /* 0x0000000420067224 */ /* 0x000fe400078e0211 */
[----:B------:R-:W-:Y:S02]  /*7ff0*/  @P3 IMAD R29, R27, R25, R30 ;  /* 0x000000191b1d3224 */ /* 0x000fe400078e021e */
[----:B--2---:R-:W-:-:S02]  /*8000*/  IMAD R4, R5, R36, R26 ;  /* 0x0000002405047224 */ /* 0x004fc400078e021a */
[----:B------:R-:W-:Y:S02]  /*8010*/  IMAD R6, R6, R37, R29 ;  /* 0x0000002506067224 */ /* 0x000fe400078e021d */
[----:B------:R-:W-:Y:S02]  /*8020*/  IMAD R19, R4, R28, R19 ;  /* 0x0000001c04137224 */ /* 0x000fe400078e0213 */
[----:B------:R-:W-:Y:S02]  /*8030*/  IMAD.MOV.U32 R17, RZ, RZ, 0x1 ;  /* 0x00000001ff117424 */ /* 0x000fe400078e00ff */
[----:B------:R-:W-:Y:S01]  /*8040*/  IMAD.MOV.U32 R4, RZ, RZ, R24 ;  /* 0x000000ffff047224 */ /* 0x000fe200078e0018 */
[----:B------:R-:W-:Y:S02]  /*8050*/  SEL R5, R19, R6, !P3 ;  /* 0x0000000613057207 */ /* 0x000fe40005800000 */
[----:B------:R-:W-:-:S07]  /*8060*/  SEL R6, R6, R19, !P3 ;  /* 0x0000001306067207 */ /* 0x000fce0005800000 */
.L_x_170:
[----:B------:R-:W-:Y:S02]  /*8070*/  LOP3.LUT P1, RZ, R17, 0xff, RZ, 0xc0, !PT ;  /* 0x000000ff11ff7812 */ /* 0x000fe4000782c0ff */
[----:B------:R-:W-:-:S11]  /*8080*/  LOP3.LUT R150, R150, 0x1, RZ, 0x3c, !PT ;  /* 0x0000000196967812 */ /* 0x000fd600078e3cff */
[----:B------:R-:W-:Y:S05]  /*8090*/  @P1 BRA `(.L_x_173) ;  /* 0xffffff9400481947 */ /* 0x000fea000383ffff */
[----:B------:R-:W-:Y:S05]  /*80a0*/  EXIT ;  /* 0x000000000000794d */ /* 0x000fea0003800000 */
.L_x_17:
[----:B------:R-:W-:-:S08]  /*80b0*/  ISETP.NE.AND P0, PT, R17, RZ, PT ;  /* 0x000000ff1100720c */ /* 0x000fd00003f05270 */
[----:B--23-5:R-:W0:-:S00]  /*80c0*/  USETMAXREG.DEALLOC.CTAPOOL 0x28 ;  /* 0x00000028000079c8 */ /* 0x02ce0000080e0500 */
[----:B------:R-:W-:Y:S05]  /*80d0*/  @P0 EXIT ;  /* 0x000000000000094d */ /* 0x000fea0003800000 */
[----:B0-----:R-:W-:Y:S01]  /*80e0*/  LOP3.LUT P0, RZ, R18, 0xff, RZ, 0xc0, !PT ;  /* 0x000000ff12ff7812 */ /* 0x001fe2000780c0ff */
[----:B------:R-:W-:Y:S02]  /*80f0*/  IMAD.MOV.U32 R12, RZ, RZ, 0x1 ;  /* 0x00000001ff0c7424 */ /* 0x000fe400078e00ff */
[----:B------:R-:W-:-:S10]  /*8100*/  IMAD.MOV.U32 R13, RZ, RZ, RZ ;  /* 0x000000ffff0d7224 */ /* 0x000fd400078e00ff */
[----:B------:R-:W-:Y:S05]  /*8110*/  @!P0 BRA `(.L_x_174) ;  /* 0x0000000c00208947 */ /* 0x000fea0003800000 */
[----:B------:R-:W0:Y:S01]  /*8120*/  S2UR UR8, SR_CgaCtaId ;  /* 0x00000000000879c3 */ /* 0x000e220000008800 */
[----:B------:R-:W-:Y:S01]  /*8130*/  LOP3.LUT P0, RZ, R16, 0x1f, RZ, 0xc0, !PT ;  /* 0x0000001f10ff7812 */ /* 0x000fe2000780c0ff */
[----:B------:R-:W-:Y:S01]  /*8140*/  ULDC UR5, c[0x0][0x658] ;  /* 0x0001960000057ab9 */ /* 0x000fe20000000800 */
[----:B------:R-:W-:Y:S01]  /*8150*/  UMOV UR6, 0xffffffff ;  /* 0xffffffff00067882 */ /* 0x000fe20000000000 */
[----:B------:R-:W-:Y:S01]  /*8160*/  BSSY B0, `(.L_x_174) ;  /* 0x00000c3000007945 */ /* 0x000fe20003800000 */
[C---:B------:R-:W-:Y:S01]  /*8170*/  ISETP.NE.AND P2, PT, R14.reuse, RZ, PT ;  /* 0x000000ff0e00720c */ /* 0x040fe20003f45270 */
[----:B------:R-:W-:Y:S01]  /*8180*/  USHF.L.U32 UR6, UR6, UR5, URZ ;  /* 0x0000000506067299 */ /* 0x000fe2000800063f */
[----:B------:R-:W-:Y:S01]  /*8190*/  ISETP.NE.OR P0, PT, R14, RZ, !P0 ;  /* 0x000000ff0e00720c */ /* 0x000fe20004705670 */
[----:B------:R-:W-:Y:S01]  /*81a0*/  IMAD.MOV.U32 R15, RZ, RZ, 0x1 ;  /* 0x00000001ff0f7424 */ /* 0x000fe200078e00ff */
[----:B------:R-:W-:Y:S01]  /*81b0*/  LOP3.LUT R14, R7, 0x2, RZ, 0xfc, !PT ;  /* 0x00000002070e7812 */ /* 0x000fe200078efcff */
[----:B------:R-:W-:Y:S01]  /*81c0*/  IMAD.MOV.U32 R12, RZ, RZ, 0x1 ;  /* 0x00000001ff0c7424 */ /* 0x000fe200078e00ff */
[----:B------:R-:W-:Y:S01]  /*81d0*/  ULDC UR4, c[0x0][0x600] ;  /* 0x0001800000047ab9 */ /* 0x000fe20000000800 */
[----:B------:R-:W-:Y:S01]  /*81e0*/  IMAD.MOV.U32 R13, RZ, RZ, RZ ;  /* 0x000000ffff0d7224 */ /* 0x000fe200078e00ff */
[----:B------:R-:W-:Y:S01]  /*81f0*/  UMOV UR7, 0x1 ;  /* 0x0000000100077882 */ /* 0x000fe20000000000 */
[----:B------:R-:W-:-:S02]  /*8200*/  UIADD3 UR21, UR13, 0x1, URZ ;  /* 0x000000010d157890 */ /* 0x000fc4000fffe03f */
[----:B------:R-:W-:Y:S02]  /*8210*/  UIADD3 UR16, UR4, -0x1, URZ ;  /* 0xffffffff04107890 */ /* 0x000fe4000fffe03f */
[----:B------:R-:W-:Y:S02]  /*8220*/  USHF.L.U32 UR18, UR7, UR5, URZ ;  /* 0x0000000507127299 */ /* 0x000fe4000800063f */
[----:B------:R-:W-:Y:S01]  /*8230*/  ULOP3.LUT UR17, URZ, UR6, URZ, 0x33, !UPT ;  /* 0x000000063f117292 */ /* 0x000fe2000f8e333f */
[----:B------:R-:W-:Y:S01]  /*8240*/  ULDC.64 UR22, c[0x0][0x198] ;  /* 0x0000660000167ab9 */ /* 0x000fe20000000a00 */
[----:B0-----:R-:W-:-:S10]  /*8250*/  IMAD.U32 R17, RZ, RZ, UR8 ;  /* 0x00000008ff117e24 */ /* 0x001fd4000f8e00ff */
.L_x_186:
[----:B------:R-:W-:-:S03]  /*8260*/  UMOV UR4, 0xffffffff ;  /* 0xffffffff00047882 */ /* 0x000fc60000000000 */
[----:B------:R-:W-:Y:S05]  /*8270*/  BRA.DIV UR4, `(.L_x_175) ;  /* 0x00000012040c7947 */ /* 0x000fea000b800000 */
[----:B------:R-:W-:-:S13]  /*8280*/  ELECT P1, URZ, PT ;  /* 0x00000000003f782f */ /* 0x000fda0003820000 */
.L_x_200:
[----:B------:R-:W0:Y:S01]  /*8290*/  LDC R10, c[0x0][0x28c] ;  /* 0x0000a300ff0a7b82 */ /* 0x000e220000000800 */
[----:B------:R-:W-:Y:S01]  /*82a0*/  BSSY B1, `(.L_x_176) ;  /* 0x000003b000017945 */ /* 0x000fe20003800000 */
[----:B0-----:R-:W-:-:S13]  /*82b0*/  ISETP.LT.OR P1, PT, R10, 0x1, !P1 ;  /* 0x000000010a00780c */ /* 0x001fda0004f21670 */
[----:B------:R-:W-:Y:S05]  /*82c0*/  @P1 BRA `(.L_x_177) ;  /* 0x0000000000e01947 */ /* 0x000fea0003800000 */
[----:B------:R-:W-:Y:S02]  /*82d0*/  IMAD R17, R6, 0x2, R17 ;  /* 0x0000000206117824 */ /* 0x000fe400078e0211 */
[----:B------:R-:W-:Y:S02]  /*82e0*/  IMAD.SHL.U32 R18, R5, 0x80, RZ ;  /* 0x0000008005127824 */ /* 0x000fe400078e00ff */
[----:B------:R-:W-:Y:S02]  /*82f0*/  IMAD.MOV.U32 R20, RZ, RZ, RZ ;  /* 0x000000ffff147224 */ /* 0x000fe400078e00ff */
[----:B------:R-:W-:Y:S02]  /*8300*/  IMAD.U32 R22, RZ, RZ, UR21 ;  /* 0x00000015ff167e24 */ /* 0x000fe4000f8e00ff */
[----:B------:R-:W-:Y:S02]  /*8310*/  IMAD.MOV.U32 R5, RZ, RZ, R12 ;  /* 0x000000ffff057224 */ /* 0x000fe400078e000c */
[----:B------:R-:W-:-:S02]  /*8320*/  IMAD.MOV.U32 R6, RZ, RZ, R13 ;  /* 0x000000ffff067224 */ /* 0x000fc400078e000d */
[----:B------:R-:W-:-:S07]  /*8330*/  IMAD.SHL.U32 R16, R17, 0x20, RZ ;  /* 0x0000002011107824 */ /* 0x000fce00078e00ff */
.L_x_181:
[----:B------:R-:W0:Y:S01]  /*8340*/  S2UR UR4, SR_CgaCtaId ;  /* 0x00000000000479c3 */ /* 0x000e220000008800 */
[----:B------:R-:W-:-:S07]  /*8350*/  MOV R10, 0x400 ;  /* 0x00000400000a7802 */ /* 0x000fce0000000f00 */
[----:B------:R-:W1:Y:S01]  /*8360*/  @!P2 LDC R11, c[0x0][0x500] ;  /* 0x00014000ff0bab82 */ /* 0x000e620000000800 */
[----:B0-----:R-:W-:-:S05]  /*8370*/  IMAD.U32 R17, RZ, RZ, UR4 ;  /* 0x00000004ff117e24 */ /* 0x001fca000f8e00ff */
[----:B------:R-:W-:Y:S02]  /*8380*/  LEA R21, R17, R10, 0x18 ;  /* 0x0000000a11157211 */ /* 0x000fe400078ec0ff */
[----:B------:R-:W-:-:S03]  /*8390*/  SHF.L.U32 R10, R5, 0x1f, RZ ;  /* 0x0000001f050a7819 */ /* 0x000fc600000006ff */
[----:B------:R-:W-:-:S04]  /*83a0*/  IMAD R19, R6, 0x8, R21 ;  /* 0x0000000806137824 */ /* 0x000fc800078e0215 */
[----:B------:R-:W0:Y:S02]  /*83b0*/  SYNCS.PHASECHK.TRANS64.TRYWAIT P1, [R19+URZ+0x28], R10 ;  /* 0x0000280a130075a7 */ /* 0x000e24000802017f */
[----:B01----:R-:W-:Y:S05]  /*83c0*/  @!P1 BRA `(.L_x_178) ;  /* 0x0000000c00d89947 */ /* 0x003fea0003800000 */
.L_x_201:
[----:B0-----:R-:W-:Y:S01]  /*83d0*/  PRMT R10, R14, 0x9910, RZ ;  /* 0x000099100e0a7816 */ /* 0x001fe200000000ff */
[----:B------:R0:W-:Y:S03]  /*83e0*/  @!P2 SYNCS.ARRIVE.TRANS64 RZ, [R19+URZ], R11 ;  /* 0x0000000b13ffa9a7 */ /* 0x0001e6000800003f */
[----:B------:R-:W-:-:S13]  /*83f0*/  ISETP.NE.AND P1, PT, R10, 0x2, PT ;  /* 0x000000020a00780c */ /* 0x000fda0003f25270 */
[----:B0-----:R-:W-:Y:S05]  /*8400*/  @P1 BRA `(.L_x_179) ;  /* 0x0000000000041947 */ /* 0x001fea0003800000 */
[----:B------:R-:W-:Y:S01]  /*8410*/  BPT.TRAP 0x1 ;  /* 0x000000040000795c */ /* 0x000fe20000300000 */
.L_x_179:
[----:B------:R-:W-:Y:S05]  /*8420*/  @P0 BRA `(.L_x_180) ;  /* 0x0000000000040947 */ /* 0x000fea0003800000 */
[----:B------:R-:W-:Y:S01]  /*8430*/  BPT.TRAP 0x1 ;  /* 0x000000040000795c */ /* 0x000fe20000300000 */
.L_x_180:
[----:B------:R-:W-:Y:S01]  /*8440*/  IMAD R10, R6, 0x2, R17 ;  /* 0x00000002060a7824 */ /* 0x000fe200078e0211 */
[----:B------:R-:W-:Y:S01]  /*8450*/  R2UR UR9, R19 ;  /* 0x00000000130972ca */ /* 0x000fe200000e0000 */
[----:B------:R-:W-:Y:S01]  /*8460*/  VIADD R22, R22, 0xffffffff ;  /* 0xffffffff16167836 */ /* 0x000fe20000000000 */
[----:B------:R-:W-:Y:S01]  /*8470*/  UIADD3 UR4, UP0, UR22, 0xf0, URZ ;  /* 0x000000f016047890 */ /* 0x000fe2000ff1e03f */
[--C-:B------:R-:W-:Y:S01]  /*8480*/  IMAD.U32 R10, R10, 0x800, R21.reuse ;  /* 0x000008000a0a7824 */ /* 0x100fe200078e0015 */
[----:B------:R-:W-:Y:S01]  /*8490*/  R2UR UR11, R16 ;  /* 0x00000000100b72ca */ /* 0x000fe200000e0000 */
[----:B------:R-:W-:Y:S01]  /*84a0*/  IMAD R21, R6, 0x2000, R21 ;  /* 0x0000200006157824 */ /* 0x000fe200078e0215 */
[----:B------:R-:W-:Y:S01]  /*84b0*/  R2UR UR10, R20 ;  /* 0x00000000140a72ca */ /* 0x000fe200000e0000 */
[----:B------:R-:W-:Y:S01]  /*84c0*/  UIADD3 UR24, UP1, UR22, 0x1f0, URZ ;  /* 0x000001f016187890 */ /* 0x000fe2000ff3e03f */
[----:B------:R-:W-:Y:S01]  /*84d0*/  R2UR UR5, R10 ;  /* 0x000000000a0572ca */ /* 0x000fe200000e0000 */
[----:B------:R-:W-:Y:S01]  /*84e0*/  VIADD R6, R6, 0x1 ;  /* 0x0000000106067836 */ /* 0x000fe20000000000 */
[----:B------:R-:W-:Y:S01]  /*84f0*/  R2UR UR8, R21 ;  /* 0x00000000150872ca */ /* 0x000fe200000e0000 */
[----:B------:R-:W-:Y:S01]  /*8500*/  UIADD3.X UR25, URZ, UR23, URZ, UP1, !UPT ;  /* 0x000000173f197290 */ /* 0x000fe20008ffe43f */
[----:B------:R-:W-:Y:S01]  /*8510*/  R2UR UR12, R4 ;  /* 0x00000000040c72ca */ /* 0x000fe200000e0000 */
[----:B------:R-:W-:Y:S01]  /*8520*/  UMOV UR20, 0x30000 ;  /* 0x0003000000147882 */ /* 0x000fe20000000000 */
[----:B------:R-:W-:Y:S01]  /*8530*/  R2UR UR19, R18 ;  /* 0x00000000121372ca */ /* 0x000fe200000e0000 */
[----:B------:R-:W-:Y:S01]  /*8540*/  UMOV UR6, 0x0 ;  /* 0x0000000000067882 */ /* 0x000fe20000000000 */
[----:B------:R-:W-:Y:S01]  /*8550*/  ISETP.GT.AND P4, PT, R22, 0x1, PT ;  /* 0x000000011600780c */ /* 0x000fe20003f84270 */
[----:B------:R-:W-:Y:S01]  /*8560*/  UMOV UR7, 0x10000000 ;  /* 0x1000000000077882 */ /* 0x000fe20000000000 */
[----:B------:R-:W-:Y:S01]  /*8570*/  ISETP.NE.AND P1, PT, R6, 0x5, PT ;  /* 0x000000050600780c */ /* 0x000fe20003f25270 */
[----:B------:R-:W-:-:S02]  /*8580*/  VIADD R20, R20, 0x40 ;  /* 0x0000004014147836 */ /* 0x000fc40000000000 */
[----:B------:R-:W-:Y:S01]  /*8590*/  UIADD3 UR14, UR5, 0x180, URZ ;  /* 0x00000180050e7890 */ /* 0x000fe2000fffe03f */
[----:B------:R-:W-:Y:S01]  /*85a0*/  SEL R10, RZ, 0x1, P1 ;  /* 0x00000001ff0a7807 */ /* 0x000fe20000800000 */
[----:B------:R-:W-:Y:S01]  /*85b0*/  UIADD3.X UR5, URZ, UR23, URZ, UP0, !UPT ;  /* 0x000000173f057290 */ /* 0x000fe200087fe43f */
[----:B------:R-:W-:Y:S01]  /*85c0*/  SEL R6, R6, RZ, P1 ;  /* 0x000000ff06067207 */ /* 0x000fe20000800000 */
[----:B------:R-:W-:Y:S01]  /*85d0*/  UIADD3 UR15, UR8, 0x5180, URZ ;  /* 0x00005180080f7890 */ /* 0x000fe2000fffe03f */
[----:B------:R-:W-:Y:S02]  /*85e0*/  LOP3.LUT R5, R5, R10, RZ, 0x3c, !PT ;  /* 0x0000000a05057212 */ /* 0x000fe400078e3cff */
[----:B------:R-:W-:-:S04]  /*85f0*/  UMOV UR8, UR14 ;  /* 0x0000000e00087c82 */ /* 0x000fc80008000000 */
[----:B------:R0:W-:Y:S02]  /*8600*/  UTMALDG.3D.MULTICAST [UR8], [UR4], UR20, desc[UR6] ;  /* 0x00000608040073b4 */ /* 0x0001e40008011814 */
[----:B0-----:R-:W-:Y:S01]  /*8610*/  UMOV UR8, UR15 ;  /* 0x0000000f00087c82 */ /* 0x001fe20008000000 */
[----:B------:R-:W-:Y:S02]  /*8620*/  UMOV UR11, UR19 ;  /* 0x00000013000b7c82 */ /* 0x000fe40008000000 */
[----:B------:R0:W-:Y:S02]  /*8630*/  UTMALDG.3D [UR8], [UR24], desc[UR6] ;  /* 0x00000608180075b4 */ /* 0x0001e40008011000 */
[----:B0-----:R-:W-:Y:S05]  /*8640*/  @P4 BRA `(.L_x_181) ;  /* 0xfffffffc003c4947 */ /* 0x001fea000383ffff */
.L_x_177:
[----:B------:R-:W-:Y:S05]  /*8650*/  BSYNC B1 ;  /* 0x0000000000017941 */ /* 0x000fea0003800000 */
.L_x_176:
[----:B------:R-:W-:Y:S01]  /*8660*/  LOP3.LUT P5, RZ, R15, 0xff, RZ, 0xc0, !PT ;  /* 0x000000ff0fff7812 */ /* 0x000fe200078ac0ff */
[----:B------:R-:W-:Y:S01]  /*8670*/  VIADD R6, R13, UR13 ;  /* 0x0000000d0d067c36 */ /* 0x000fe20008000000 */
[----:B------:R-:W-:Y:S01]  /*8680*/  ULDC.64 UR4, c[0x0][0x650] ;  /* 0x0001940000047ab9 */ /* 0x000fe20000000a00 */
[----:B------:R-:W-:Y:S01]  /*8690*/  IMAD.U32 R11, RZ, RZ, UR13 ;  /* 0x0000000dff0b7e24 */ /* 0x000fe2000f8e00ff */
[----:B------:R-:W-:Y:S01]  /*86a0*/  UISETP.GE.U32.AND UP0, UPT, UR13, 0x5, UPT ;  /* 0x000000050d00788c */ /* 0x000fe2000bf06070 */
[----:B------:R-:W-:Y:S01]  /*86b0*/  BSSY B1, `(.L_x_182) ;  /* 0x000006b000017945 */ /* 0x000fe20003800000 */
[----:B------:R-:W-:Y:S02]  /*86c0*/  ISETP.GT.U32.AND P1, PT, R6, 0x4, PT ;  /* 0x000000040600780c */ /* 0x000fe40003f24070 */
[----:B------:R-:W-:Y:S02]  /*86d0*/  PRMT R15, RZ, 0x7610, R15 ;  /* 0x00007610ff0f7816 */ /* 0x000fe4000000000f */
[----:B------:R-:W-:-:S02]  /*86e0*/  ISETP.LT.U32.AND P1, PT, R11, 0x5, P1 ;  /* 0x000000050b00780c */ /* 0x000fc40000f21070 */
[----:B------:R-:W-:Y:S01]  /*86f0*/  PLOP3.LUT P4, PT, PT, PT, UP0, 0x80, 0x0 ;  /* 0x000000000000781c */ /* 0x000fe20003f8f008 */
[----:B------:R-:W0:Y:S01]  /*8700*/  @P5 S2R R17, SR_CgaCtaId ;  /* 0x0000000000115919 */ /* 0x000e220000008800 */
[----:B------:R-:W-:-:S04]  /*8710*/  @P5 MOV R4, 0x400 ;  /* 0x0000040000045802 */ /* 0x000fc80000000f00 */
[----:B0-----:R-:W-:Y:S01]  /*8720*/  @P5 LEA R10, R17, R4, 0x18 ;  /* 0x00000004110a5211 */ /* 0x001fe200078ec0ff */
[----:B------:R-:W-:-:S03]  /*8730*/  IMAD.WIDE.U32 R4, R6, -0x33333333, RZ ;  /* 0xcccccccd06047825 */ /* 0x000fc600078e00ff */
[----:B------:R0:W-:Y:S01]  /*8740*/  @P5 SYNCS.ARRIVE.TRANS64.A1T0 RZ, [R10+URZ+0x88], RZ ;  /* 0x000088ff0aff59a7 */ /* 0x0001e2000810003f */
[----:B------:R-:W-:Y:S01]  /*8750*/  IADD3 R2, P5, R2, R8, RZ ;  /* 0x0000000802027210 */ /* 0x000fe20007fbe0ff */
[----:B------:R-:W-:Y:S01]  /*8760*/  IMAD.MOV.U32 R4, RZ, RZ, -0x1 ;  /* 0xffffffffff047424 */ /* 0x000fe200078e00ff */
[----:B------:R-:W-:Y:S02]  /*8770*/  SHF.R.U32.HI R11, RZ, 0x2, R5 ;  /* 0x00000002ff0b7819 */ /* 0x000fe40000011605 */
[----:B------:R-:W-:Y:S01]  /*8780*/  SEL R5, RZ, 0x1, !P1 ;  /* 0x00000001ff057807 */ /* 0x000fe20004800000 */
[----:B------:R-:W-:Y:S01]  /*8790*/  IMAD.X R3, R3, 0x1, R0, P5 ;  /* 0x0000000103037824 */ /* 0x000fe200028e0600 */
[----:B------:R-:W-:Y:S01]  /*87a0*/  ISETP.GE.U32.AND P1, PT, R2, UR4, PT ;  /* 0x0000000402007c0c */ /* 0x000fe2000bf26070 */
[----:B------:R-:W-:Y:S01]  /*87b0*/  IMAD R13, R11, -0x5, R6 ;  /* 0xfffffffb0b0d7824 */ /* 0x000fe200078e0206 */
[----:B------:R-:W-:Y:S01]  /*87c0*/  LOP3.LUT R12, R12, R5, RZ, 0x3c, !PT ;  /* 0x000000050c0c7212 */ /* 0x000fe200078e3cff */
[----:B------:R-:W-:Y:S01]  /*87d0*/  IMAD.MOV.U32 R6, RZ, RZ, -0x1 ;  /* 0xffffffffff067424 */ /* 0x000fe200078e00ff */
[----:B------:R-:W-:Y:S01]  /*87e0*/  ISETP.GE.U32.AND.EX P1, PT, R3, UR5, PT, P1 ;  /* 0x0000000503007c0c */ /* 0x000fe2000bf26110 */
[----:B------:R-:W-:Y:S01]  /*87f0*/  IMAD.MOV.U32 R5, RZ, RZ, -0x1 ;  /* 0xffffffffff057424 */ /* 0x000fe200078e00ff */
[----:B------:R-:W-:-:S02]  /*8800*/  @P4 LOP3.LUT R12, R12, 0x1, R11, 0x78, !PT ;  /* 0x000000010c0c4812 */ /* 0x000fc400078e780b */
[----:B0-----:R-:W-:-:S09]  /*8810*/  PRMT R10, RZ, 0x7610, R10 ;  /* 0x00007610ff0a7816 */ /* 0x001fd2000000000a */
[----:B------:R-:W-:Y:S05]  /*8820*/  @P1 BRA `(.L_x_183) ;  /* 0x00000004004c1947 */ /* 0x000fea0003800000 */
[----:B------:R-:W0:Y:S01]  /*8830*/  S2R R18, SR_CTAID.X ;  /* 0x0000000000127919 */ /* 0x000e220000002500 */
[----:B------:R-:W-:Y:S01]  /*8840*/  ULDC.64 UR4, c[0x0][0x628] ;  /* 0x00018a0000047ab9 */ /* 0x000fe20000000a00 */
[----:B------:R-:W1:Y:S01]  /*8850*/  LDC R19, c[0x0][0x144] ;  /* 0x00005100ff137b82 */ /* 0x000e620000000800 */
[----:B------:R-:W-:Y:S01]  /*8860*/  ISETP.NE.U32.AND P1, PT, RZ, UR4, PT ;  /* 0x00000004ff007c0c */ /* 0x000fe2000bf25070 */
[----:B------:R-:W2:Y:S01]  /*8870*/  S2R R6, SR_CTAID.Y ;  /* 0x0000000000067919 */ /* 0x000ea20000002600 */
[----:B------:R-:W-:Y:S01]  /*8880*/  ULDC UR7, c[0x0][0x630] ;  /* 0x00018c0000077ab9 */ /* 0x000fe20000000800 */
[----:B------:R-:W-:Y:S01]  /*8890*/  ULDC UR8, c[0x0][0x150] ;  /* 0x0000540000087ab9 */ /* 0x000fe20000000800 */
[----:B------:R-:W-:Y:S01]  /*88a0*/  ISETP.NE.AND.EX P1, PT, RZ, UR5, PT, P1 ;  /* 0x00000005ff007c0c */ /* 0x000fe2000bf25310 */
[----:B------:R-:W-:Y:S02]  /*88b0*/  IMAD.MOV.U32 R4, RZ, RZ, R2 ;  /* 0x000000ffff047224 */ /* 0x000fe400078e0002 */
[----:B------:R-:W-:Y:S01]  /*88c0*/  IMAD.MOV.U32 R5, RZ, RZ, R3 ;  /* 0x000000ffff057224 */ /* 0x000fe200078e0003 */
[----:B0-----:R-:W-:-:S09]  /*88d0*/  I2FP.F32.U32 R20, R18 ;  /* 0x0000001200147245 */ /* 0x001fd20000201000 */
[----:B------:R-:W-:Y:S05]  /*88e0*/  @!P1 BRA `(.L_x_184) ;  /* 0x0000000000289947 */ /* 0x000fea0003800000 */
[----:B------:R-:W-:Y:S02]  /*88f0*/  ULDC UR6, c[0x0][0x634] ;  /* 0x00018d0000067ab9 */ /* 0x000fe40000000800 */
[----:B------:R-:W-:-:S05]  /*8900*/  IADD3 R5, P1, R2, UR6, RZ ;  /* 0x0000000602057c10 */ /* 0x000fca000ff3e0ff */
[----:B------:R-:W-:-:S04]  /*8910*/  IMAD.X R21, RZ, RZ, R3, P1 ;  /* 0x000000ffff157224 */ /* 0x000fc800008e0603 */
[----:B------:R-:W-:-:S04]  /*8920*/  IMAD.WIDE.U32 R10, R21, UR4, RZ ;  /* 0x00000004150a7c25 */ /* 0x000fc8000f8e00ff */
[----:B------:R-:W-:-:S04]  /*8930*/  IMAD.WIDE.U32 R10, P1, R5, UR5, R10 ;  /* 0x00000005050a7c25 */ /* 0x000fc8000f82000a */
[----:B------:R-:W-:-:S04]  /*8940*/  IMAD.WIDE.U32 R4, R5, UR4, RZ ;  /* 0x0000000405047c25 */ /* 0x000fc8000f8e00ff */
[----:B------:R-:W-:Y:S01]  /*8950*/  IMAD.MOV.U32 R4, RZ, RZ, R11 ;  /* 0x000000ffff047224 */ /* 0x000fe200078e000b */
[----:B------:R-:W-:Y:S01]  /*8960*/  IADD3 RZ, P4, R5, R10, RZ ;  /* 0x0000000a05ff7210 */ /* 0x000fe20007f9e0ff */
[----:B------:R-:W-:-:S04]  /*8970*/  IMAD.X R5, RZ, RZ, RZ, P1 ;  /* 0x000000ffff057224 */ /* 0x000fc800008e06ff */
[----:B------:R-:W-:-:S08]  /*8980*/  IMAD.WIDE.U32.X R4, R21, UR5, R4, P4 ;  /* 0x0000000515047c25 */ /* 0x000fd0000a0e0404 */
.L_x_184:
[----:B------:R-:W-:Y:S01]  /*8990*/  FMUL R20, R20, UR8 ;  /* 0x0000000814147c20 */ /* 0x000fe20008400000 */
[--C-:B------:R-:W-:Y:S01]  /*89a0*/  SHF.R.U64 R16, R4, UR7, R5.reuse ;  /* 0x0000000704107c19 */ /* 0x100fe20008001205 */
[----:B------:R-:W-:Y:S01]  /*89b0*/  ULDC.64 UR4, c[0x0][0x620] ;  /* 0x0001880000047ab9 */ /* 0x000fe20000000a00 */
[----:B------:R-:W-:Y:S01]  /*89c0*/  SHF.R.U32.HI R4, RZ, UR7, R5 ;  /* 0x00000007ff047c19 */ /* 0x000fe20008011605 */
[----:B------:R-:W-:Y:S01]  /*89d0*/  ULDC.64 UR6, c[0x0][0x640] ;  /* 0x0001900000067ab9 */ /* 0x000fe20000000a00 */
[----:B------:R-:W-:Y:S01]  /*89e0*/  IADD3 R5, P1, RZ, -R16, RZ ;  /* 0x80000010ff057210 */ /* 0x000fe20007f3e0ff */
[----:B------:R-:W0:Y:S01]  /*89f0*/  F2I.U32.TRUNC.NTZ R20, R20 ;  /* 0x0000001400147305 */ /* 0x000e22000020f000 */
[----:B------:R-:W3:Y:S03]  /*8a00*/  LDC R21, c[0x0][0x148] ;  /* 0x00005200ff157b82 */ /* 0x000ee60000000800 */
[----:B------:R-:W-:Y:S01]  /*8a10*/  IMAD.X R4, RZ, RZ, ~R4, P1 ;  /* 0x000000ffff047224 */ /* 0x000fe200008e0e04 */
[----:B------:R-:W-:-:S03]  /*8a20*/  ISETP.NE.U32.AND P1, PT, RZ, UR6, PT ;  /* 0x00000006ff007c0c */ /* 0x000fc6000bf25070 */
[----:B------:R-:W-:Y:S01]  /*8a30*/  IMAD R4, R4, UR4, RZ ;  /* 0x0000000404047c24 */ /* 0x000fe2000f8e02ff */
[----:B------:R-:W-:-:S03]  /*8a40*/  ISETP.NE.AND.EX P1, PT, RZ, UR7, PT, P1 ;  /* 0x00000007ff007c0c */ /* 0x000fc6000bf25310 */
[C---:B------:R-:W-:Y:S01]  /*8a50*/  IMAD R11, R5.reuse, UR5, R4 ;  /* 0x00000005050b7c24 */ /* 0x040fe2000f8e0204 */
[----:B------:R-:W-:Y:S01]  /*8a60*/  ULDC UR5, c[0x0][0x154] ;  /* 0x0000550000057ab9 */ /* 0x000fe20000000800 */
[----:B------:R-:W-:Y:S01]  /*8a70*/  IMAD.WIDE.U32 R4, R5, UR4, R2 ;  /* 0x0000000405047c25 */ /* 0x000fe2000f8e0002 */
[----:B------:R-:W-:-:S03]  /*8a80*/  ULDC UR4, c[0x0][0x618] ;  /* 0x0001860000047ab9 */ /* 0x000fc60000000800 */
[----:B0-----:R-:W-:Y:S02]  /*8a90*/  IMAD.MOV R10, RZ, RZ, -R20 ;  /* 0x000000ffff0a7224 */ /* 0x001fe400078e0a14 */
[----:B------:R-:W-:Y:S02]  /*8aa0*/  IMAD.IADD R5, R5, 0x1, R11 ;  /* 0x0000000105057824 */ /* 0x000fe400078e020b */
[----:B-1----:R-:W-:Y:S01]  /*8ab0*/  IMAD R18, R19, R10, R18 ;  /* 0x0000000a13127224 */ /* 0x002fe200078e0212 */
[----:B--2---:R-:W-:Y:S02]  /*8ac0*/  I2FP.F32.U32 R10, R6 ;  /* 0x00000006000a7245 */ /* 0x004fe40000201000 */
[--C-:B------:R-:W-:Y:S02]  /*8ad0*/  SHF.R.U64 R19, R4, UR4, R5.reuse ;  /* 0x0000000404137c19 */ /* 0x100fe40008001205 */
[----:B------:R-:W-:Y:S01]  /*8ae0*/  SHF.R.U32.HI R4, RZ, UR4, R5 ;  /* 0x00000004ff047c19 */ /* 0x000fe20008011605 */
[----:B------:R-:W-:Y:S01]  /*8af0*/  FMUL R10, R10, UR5 ;  /* 0x000000050a0a7c20 */ /* 0x000fe20008400000 */
[----:B------:R-:W-:-:S02]  /*8b00*/  ULDC UR4, c[0x0][0x608] ;  /* 0x0001820000047ab9 */ /* 0x000fc40000000800 */
[--C-:B------:R-:W-:Y:S01]  /*8b10*/  SHF.R.U64 R22, R19, UR4, R4.reuse ;  /* 0x0000000413167c19 */ /* 0x100fe20008001204 */
[----:B------:R0:W1:Y:S01]  /*8b20*/  F2I.U32.TRUNC.NTZ R24, R10 ;  /* 0x0000000a00187305 */ /* 0x000062000020f000 */
[----:B------:R-:W-:Y:S01]  /*8b30*/  SHF.R.U32.HI R5, RZ, UR4, R4 ;  /* 0x00000004ff057c19 */ /* 0x000fe20008011604 */
[----:B------:R-:W-:-:S03]  /*8b40*/  ULDC UR4, c[0x0][0x658] ;  /* 0x0001960000047ab9 */ /* 0x000fc60000000800 */
[--C-:B------:R-:W-:Y:S02]  /*8b50*/  SHF.R.U64 R20, R22, UR4, R5.reuse ;  /* 0x0000000416147c19 */ /* 0x100fe40008001205 */
[----:B------:R-:W-:-:S03]  /*8b60*/  SHF.R.U32.HI R23, RZ, UR4, R5 ;  /* 0x00000004ff177c19 */ /* 0x000fc60008011605 */
[----:B------:R-:W-:Y:S02]  /*8b70*/  IMAD.MOV.U32 R4, RZ, RZ, R20 ;  /* 0x000000ffff047224 */ /* 0x000fe400078e0014 */
[----:B------:R-:W-:Y:S01]  /*8b80*/  IMAD.MOV.U32 R5, RZ, RZ, R23 ;  /* 0x000000ffff057224 */ /* 0x000fe200078e0017 */
[----:B0-----:R-:W-:Y:S06]  /*8b90*/  @!P1 BRA `(.L_x_185) ;  /* 0x0000000000289947 */ /* 0x001fec0003800000 */
        /* <DEDUP_REMOVED lines=10> */
.L_x_185:
[----:B------:R-:W-:Y:S01]  /*8c40*/  ULDC UR4, c[0x0][0x648] ;  /* 0x0001920000047ab9 */ /* 0x000fe20000000800 */
[----:B------:R-:W-:Y:S01]  /*8c50*/  LOP3.LUT R22, R22, UR17, RZ, 0xc0, !PT ;  /* 0x0000001116167c12 */ /* 0x000fe2000f8ec0ff */
[----:B-1----:R-:W-:Y:S01]  /*8c60*/  IMAD.MOV R24, RZ, RZ, -R24 ;  /* 0x000000ffff187224 */ /* 0x002fe200078e0a18 */
[----:B------:R-:W-:Y:S01]  /*8c70*/  SHF.R.U64 R5, R4, UR4, R5 ;  /* 0x0000000404057c19 */ /* 0x000fe20008001205 */
[----:B------:R-:W-:Y:S01]  /*8c80*/  ULDC UR4, c[0x0][0x638] ;  /* 0x00018e0000047ab9 */ /* 0x000fe20000000800 */
[----:B------:R-:W-:Y:S01]  /*8c90*/  LOP3.LUT R19, R19, UR16, RZ, 0xc0, !PT ;  /* 0x0000001013137c12 */ /* 0x000fe2000f8ec0ff */
[----:B---3--:R-:W-:Y:S01]  /*8ca0*/  @P3 IMAD R18, R21, R24, R6 ;  /* 0x0000001815123224 */ /* 0x008fe200078e0206 */
[----:B------:R-:W-:Y:S01]  /*8cb0*/  ULDC UR5, c[0x0][0x610] ;  /* 0x0001840000057ab9 */ /* 0x000fe20000000800 */
[----:B------:R-:W-:Y:S02]  /*8cc0*/  IMAD.MOV R11, RZ, RZ, -R5 ;  /* 0x000000ffff0b7224 */ /* 0x000fe400078e0a05 */
[----:B------:R-:W-:-:S02]  /*8cd0*/  IMAD R5, R5, UR18, R22 ;  /* 0x0000001205057c24 */ /* 0x000fc4000f8e0216 */
[----:B------:R-:W-:Y:S01]  /*8ce0*/  IMAD R20, R11, UR4, R20 ;  /* 0x000000040b147c24 */ /* 0x000fe2000f8e0214 */
[----:B------:R-:W-:Y:S01]  /*8cf0*/  ULDC UR4, c[0x0][0x600] ;  /* 0x0001800000047ab9 */ /* 0x000fe20000000800 */
[----:B------:R-:W-:Y:S02]  /*8d00*/  IMAD R18, R5, UR5, R18 ;  /* 0x0000000505127c24 */ /* 0x000fe4000f8e0212 */
[----:B------:R-:W-:Y:S02]  /*8d10*/  IMAD R11, R20, UR4, R19 ;  /* 0x00000004140b7c24 */ /* 0x000fe4000f8e0213 */
[----:B------:R-:W-:Y:S02]  /*8d20*/  IMAD.MOV.U32 R10, RZ, RZ, 0x1 ;  /* 0x00000001ff0a7424 */ /* 0x000fe400078e00ff */
[----:B------:R-:W-:Y:S01]  /*8d30*/  IMAD.MOV.U32 R4, RZ, RZ, R16 ;  /* 0x000000ffff047224 */ /* 0x000fe200078e0010 */
[----:B------:R-:W-:Y:S02]  /*8d40*/  SEL R5, R11, R18, !P3 ;  /* 0x000000120b057207 */ /* 0x000fe40005800000 */
[----:B------:R-:W-:-:S07]  /*8d50*/  SEL R6, R18, R11, !P3 ;  /* 0x0000000b12067207 */ /* 0x000fce0005800000 */
.L_x_183:
[----:B------:R-:W-:Y:S05]  /*8d60*/  BSYNC B1 ;  /* 0x0000000000017941 */ /* 0x000fea0003800000 */
.L_x_182:
[----:B------:R-:W-:-:S13]  /*8d70*/  LOP3.LUT P1, RZ, R10, 0xff, RZ, 0xc0, !PT ;  /* 0x000000ff0aff7812 */ /* 0x000fda000782c0ff */
[----:B------:R-:W-:Y:S05]  /*8d80*/  @P1 BRA `(.L_x_186) ;  /* 0xfffffff400341947 */ /* 0x000fea000383ffff */
[----:B------:R-:W-:Y:S05]  /*8d90*/  BSYNC B0 ;  /* 0x0000000000007941 */ /* 0x000fea0003800000 */
.L_x_174:
[----:B------:R-:W-:-:S03]  /*8da0*/  UMOV UR4, 0xffffffff ;  /* 0xffffffff00047882 */ /* 0x000fc60000000000 */
[----:B------:R-:W-:Y:S05]  /*8db0*/  BRA.DIV UR4, `(.L_x_187) ;  /* 0x0000000604707947 */ /* 0x000fea000b800000 */
[----:B------:R-:W-:-:S13]  /*8dc0*/  ELECT P0, URZ, PT ;  /* 0x00000000003f782f */ /* 0x000fda0003800000 */
.L_x_204:
[----:B------:R-:W-:Y:S04]  /*8dd0*/  BSSY B0, `(.L_x_188) ;  /* 0x0000034000007945 */ /* 0x000fe80003800000 */
[----:B------:R-:W-:Y:S05]  /*8de0*/  @!P0 BRA `(.L_x_189) ;  /* 0x0000000000c88947 */ /* 0x000fea0003800000 */
[----:B------:R-:W-:-:S04]  /*8df0*/  LOP3.LUT R7, R7, 0x2, RZ, 0xfc, !PT ;  /* 0x0000000207077812 */ /* 0x000fc800078efcff */
[----:B------:R-:W-:-:S13]  /*8e00*/  ISETP.NE.AND P0, PT, R7, 0x3, PT ;  /* 0x000000030700780c */ /* 0x000fda0003f05270 */
[----:B------:R-:W-:Y:S05]  /*8e10*/  @!P0 BRA `(.L_x_190) ;  /* 0x0000000000048947 */ /* 0x000fea0003800000 */
[----:B------:R-:W-:Y:S01]  /*8e20*/  BPT.TRAP 0x1 ;  /* 0x000000040000795c */ /* 0x000fe20000300000 */
.L_x_190:
[----:B------:R-:W0:Y:S01]  /*8e30*/  S2R R3, SR_CgaCtaId ;  /* 0x0000000000037919 */ /* 0x000e220000008800 */
[----:B------:R-:W-:Y:S02]  /*8e40*/  MOV R0, 0x400 ;  /* 0x0000040000007802 */ /* 0x000fe40000000f00 */
[----:B------:R-:W-:Y:S02]  /*8e50*/  SHF.L.U32 R2, R12, 0x1f, RZ ;  /* 0x0000001f0c027819 */ /* 0x000fe400000006ff */
[----:B0-----:R-:W-:-:S05]  /*8e60*/  LEA R0, R3, R0, 0x18 ;  /* 0x0000000003007211 */ /* 0x001fca00078ec0ff */
[----:B------:R-:W-:-:S04]  /*8e70*/  VIADD R0, R0, 0x28 ;  /* 0x0000002800007836 */ /* 0x000fc80000000000 */
[C---:B------:R-:W-:Y:S02]  /*8e80*/  IMAD R5, R13.reuse, 0x8, R0 ;  /* 0x000000080d057824 */ /* 0x040fe400078e0200 */
[----:B------:R-:W-:Y:S02]  /*8e90*/  VIADD R13, R13, 0x1 ;  /* 0x000000010d0d7836 */ /* 0x000fe40000000000 */
[----:B------:R-:W0:Y:S03]  /*8ea0*/  SYNCS.PHASECHK.TRANS64.TRYWAIT P0, [R5+URZ], R2 ;  /* 0x00000002050075a7 */ /* 0x000e26000800017f */
[----:B------:R-:W-:-:S04]  /*8eb0*/  ISETP.NE.AND P1, PT, R13, 0x5, PT ;  /* 0x000000050d00780c */ /* 0x000fc80003f25270 */
[----:B------:R-:W-:Y:S02]  /*8ec0*/  SEL R3, RZ, 0x1, P1 ;  /* 0x00000001ff037807 */ /* 0x000fe40000800000 */
[----:B------:R-:W-:Y:S02]  /*8ed0*/  SEL R13, R13, RZ, P1 ;  /* 0x000000ff0d0d7207 */ /* 0x000fe40000800000 */
[----:B------:R-:W-:-:S03]  /*8ee0*/  LOP3.LUT R12, R12, R3, RZ, 0x3c, !PT ;  /* 0x000000030c0c7212 */ /* 0x000fc600078e3cff */
[----:B------:R-:W-:Y:S01]  /*8ef0*/  IMAD R7, R13, 0x8, R0 ;  /* 0x000000080d077824 */ /* 0x000fe200078e0200 */
[----:B------:R-:W-:Y:S01]  /*8f00*/  SHF.L.U32 R4, R12, 0x1f, RZ ;  /* 0x0000001f0c047819 */ /* 0x000fe200000006ff */
[----:B0-----:R-:W-:Y:S06]  /*8f10*/  @!P0 BRA `(.L_x_191) ;  /* 0x00000004003c8947 */ /* 0x001fec0003800000 */
.L_x_205:
[----:B------:R-:W1:Y:S01]  /*8f20*/  SYNCS.PHASECHK.TRANS64.TRYWAIT P0, [R7+URZ], R4 ;  /* 0x00000004070075a7 */ /* 0x000e62000800017f */
[----:B0-----:R-:W-:-:S05]  /*8f30*/  VIADD R2, R13, 0x1 ;  /* 0x000000010d027836 */ /* 0x001fca0000000000 */
[----:B------:R-:W-:-:S04]  /*8f40*/  ISETP.NE.AND P1, PT, R2, 0x5, PT ;  /* 0x000000050200780c */ /* 0x000fc80003f25270 */
[----:B------:R-:W-:Y:S02]  /*8f50*/  SEL R3, RZ, 0x1, P1 ;  /* 0x00000001ff037807 */ /* 0x000fe40000800000 */
[----:B------:R-:W-:Y:S02]  /*8f60*/  SEL R9, R2, RZ, P1 ;  /* 0x000000ff02097207 */ /* 0x000fe40000800000 */
[----:B------:R-:W-:-:S03]  /*8f70*/  LOP3.LUT R12, R12, R3, RZ, 0x3c, !PT ;  /* 0x000000030c0c7212 */ /* 0x000fc600078e3cff */
[----:B------:R-:W-:Y:S01]  /*8f80*/  IMAD R8, R9, 0x8, R0 ;  /* 0x0000000809087824 */ /* 0x000fe200078e0200 */
[----:B------:R-:W-:Y:S01]  /*8f90*/  SHF.L.U32 R5, R12, 0x1f, RZ ;  /* 0x0000001f0c057819 */ /* 0x000fe200000006ff */
[----:B-1----:R-:W-:Y:S06]  /*8fa0*/  @!P0 BRA `(.L_x_192) ;  /* 0x00000004002c8947 */ /* 0x002fec0003800000 */
.L_x_206:
[----:B------:R-:W1:Y:S01]  /*8fb0*/  SYNCS.PHASECHK.TRANS64.TRYWAIT P0, [R8+URZ], R5 ;  /* 0x00000005080075a7 */ /* 0x000e62000800017f */
[----:B------:R-:W-:-:S05]  /*8fc0*/  VIADD R2, R9, 0x1 ;  /* 0x0000000109027836 */ /* 0x000fca0000000000 */
[----:B------:R-:W-:-:S04]  /*8fd0*/  ISETP.NE.AND P1, PT, R2, 0x5, PT ;  /* 0x000000050200780c */ /* 0x000fc80003f25270 */
[----:B------:R-:W-:Y:S02]  /*8fe0*/  SEL R3, RZ, 0x1, P1 ;  /* 0x00000001ff037807 */ /* 0x000fe40000800000 */
[----:B0-----:R-:W-:Y:S02]  /*8ff0*/  SEL R7, R2, RZ, P1 ;  /* 0x000000ff02077207 */ /* 0x001fe40000800000 */
[----:B------:R-:W-:-:S03]  /*9000*/  LOP3.LUT R9, R12, R3, RZ, 0x3c, !PT ;  /* 0x000000030c097212 */ /* 0x000fc600078e3cff */
[----:B------:R-:W-:Y:S01]  /*9010*/  IMAD R11, R7, 0x8, R0 ;  /* 0x00000008070b7824 */ /* 0x000fe200078e0200 */
[----:B------:R-:W-:Y:S01]  /*9020*/  SHF.L.U32 R6, R9, 0x1f, RZ ;  /* 0x0000001f09067819 */ /* 0x000fe200000006ff */
[----:B-1----:R-:W-:Y:S06]  /*9030*/  @!P0 BRA `(.L_x_193) ;  /* 0x00000004001c8947 */ /* 0x002fec0003800000 */
.L_x_207:
[----:B------:R-:W1:Y:S01]  /*9040*/  SYNCS.PHASECHK.TRANS64.TRYWAIT P0, [R11+URZ], R6 ;  /* 0x000000060b0075a7 */ /* 0x000e62000800017f */
[----:B------:R-:W-:-:S05]  /*9050*/  VIADD R2, R7, 0x1 ;  /* 0x0000000107027836 */ /* 0x000fca0000000000 */
[----:B------:R-:W-:-:S04]  /*9060*/  ISETP.NE.AND P1, PT, R2, 0x5, PT ;  /* 0x000000050200780c */ /* 0x000fc80003f25270 */
[----:B------:R-:W-:Y:S02]  /*9070*/  SEL R4, RZ, 0x1, P1 ;  /* 0x00000001ff047807 */ /* 0x000fe40000800000 */
[----:B------:R-:W-:Y:S02]  /*9080*/  SEL R3, R2, RZ, P1 ;  /* 0x000000ff02037207 */ /* 0x000fe40000800000 */
[----:B------:R-:W-:Y:S01]  /*9090*/  LOP3.LUT R4, R9, R4, RZ, 0x3c, !PT ;  /* 0x0000000409047212 */ /* 0x000fe200078e3cff */
[----:B-1----:R-:W-:Y:S06]  /*90a0*/  @!P0 BRA `(.L_x_194) ;  /* 0x0000000400148947 */ /* 0x002fec0003800000 */
.L_x_208:
[----:B------:R-:W-:Y:S01]  /*90b0*/  IMAD R3, R3, 0x8, R0 ;  /* 0x0000000803037824 */ /* 0x000fe200078e0200 */
[----:B------:R-:W-:-:S07]  /*90c0*/  SHF.L.U32 R0, R4, 0x1f, RZ ;  /* 0x0000001f04007819 */ /* 0x000fce00000006ff */
.L_x_195:
[----:B--2---:R2:W3:Y:S02]  /*90d0*/  SYNCS.PHASECHK.TRANS64.TRYWAIT P0, [R3+URZ], R0 ;  /* 0x00000000030075a7 */ /* 0x0044e4000800017f */
[----:B---3--:R-:W-:Y:S05]  /*90e0*/  @!P0 NANOSLEEP.SYNCS 0x989680 ;  /* 0x009896800000895d */ /* 0x008fea0003900000 */
[----:B------:R-:W3:Y:S02]  /*90f0*/  @!P0 SYNCS.PHASECHK.TRANS64 P0, [R3+URZ], R0 ;  /* 0x00000000030085a7 */ /* 0x000ee4000800007f */
[----:B---3--:R-:W-:Y:S05]  /*9100*/  @!P0 BRA `(.L_x_195) ;  /* 0xfffffffc00f08947 */ /* 0x008fea000383ffff */
.L_x_189:
[----:B------:R-:W-:Y:S05]  /*9110*/  BSYNC B0 ;  /* 0x0000000000007941 */ /* 0x000fea0003800000 */
.L_x_188:
[----:B------:R-:W-:Y:S05]  /*9120*/  EXIT ;  /* 0x000000000000794d */ /* 0x000fea0003800000 */
.L_x_19:
[----:B0-----:R-:W-:-:S04]  /*9130*/  IMAD.U32 R18, RZ, RZ, UR15 ;  /* 0x0000000fff127e24 */ /* 0x001fc8000f8e00ff */
[----:B------:R0:W1:Y:S03]  /*9140*/  SYNCS.PHASECHK.TRANS64.TRYWAIT P1, [R18+URZ+-0x8], R17 ;  /* 0xfffff811120075a7 */ /* 0x000066000802017f */
[----:B-1----:R-:W-:Y:S05]  /*9150*/  @!P1 NANOSLEEP.SYNCS 0x989680 ;  /* 0x009896800000995d */ /* 0x002fea0003900000 */
[----:B------:R-:W1:Y:S02]  /*9160*/  @!P1 SYNCS.PHASECHK.TRANS64 P1, [R18+URZ+-0x8], R17 ;  /* 0xfffff811120095a7 */ /* 0x000e64000802007f */
[----:B-1----:R-:W-:Y:S05]  /*9170*/  @!P1 BRA `(.L_x_19) ;  /* 0xfffffffc00ec9947 */ /* 0x002fea000383ffff */
[----:B------:R-:W-:Y:S05]  /*9180*/  BRA `(.L_x_196) ;  /* 0xffffff8400287947 */ /* 0x000fea000383ffff */
.L_x_24:
[----:B-1----:R-:W-:-:S04]  /*9190*/  IMAD.U32 R18, RZ, RZ, UR6 ;  /* 0x00000006ff127e24 */ /* 0x002fc8000f8e00ff */
[----:B------:R1:W4:Y:S03]  /*91a0*/  SYNCS.PHASECHK.TRANS64.TRYWAIT P1, [R18+URZ], R17 ;  /* 0x00000011120075a7 */ /* 0x000326000802017f */
[----:B----4-:R-:W-:Y:S05]  /*91b0*/  @!P1 NANOSLEEP.SYNCS 0x989680 ;  /* 0x009896800000995d */ /* 0x010fea0003900000 */
[----:B------:R-:W4:Y:S02]  /*91c0*/  @!P1 SYNCS.PHASECHK.TRANS64 P1, [R18+URZ], R17 ;  /* 0x00000011120095a7 */ /* 0x000f24000802007f */
[----:B----4-:R-:W-:Y:S05]  /*91d0*/  @!P1 BRA `(.L_x_24) ;  /* 0xfffffffc00ec9947 */ /* 0x010fea000383ffff */
[----:B------:R-:W-:Y:S05]  /*91e0*/  BRA `(.L_x_23) ;  /* 0xffffff8800547947 */ /* 0x000fea000383ffff */
.L_x_30:
[----:B-1----:R-:W-:-:S04]  /*91f0*/  IMAD.U32 R21, RZ, RZ, UR9 ;  /* 0x00000009ff157e24 */ /* 0x002fc8000f8e00ff */
[----:B------:R1:W4:Y:S03]  /*9200*/  SYNCS.PHASECHK.TRANS64.TRYWAIT P1, [R21+URZ], R20 ;  /* 0x00000014150075a7 */ /* 0x000326000802017f */
[----:B----4-:R-:W-:Y:S05]  /*9210*/  @!P1 NANOSLEEP.SYNCS 0x989680 ;  /* 0x009896800000995d */ /* 0x010fea0003900000 */
[----:B------:R-:W4:Y:S02]  /*9220*/  @!P1 SYNCS.PHASECHK.TRANS64 P1, [R21+URZ], R20 ;  /* 0x00000014150095a7 */ /* 0x000f24000802007f */
[----:B----4-:R-:W-:Y:S05]  /*9230*/  @!P1 BRA `(.L_x_30) ;  /* 0xfffffffc00ec9947 */ /* 0x010fea000383ffff */
[----:B------:R-:W-:Y:S05]  /*9240*/  BRA `(.L_x_29) ;  /* 0xffffff90008c7947 */ /* 0x000fea000383ffff */
.L_x_38:
[----:B01--4-:R-:W-:-:S04]  /*9250*/  IMAD.U32 R19, RZ, RZ, UR15 ;  /* 0x0000000fff137e24 */ /* 0x013fc8000f8e00ff */
[----:B------:R0:W1:Y:S03]  /*9260*/  SYNCS.PHASECHK.TRANS64.TRYWAIT P1, [R19+URZ+0x8], R18 ;  /* 0x00000812130075a7 */ /* 0x000066000802017f */
[----:B-1----:R-:W-:Y:S05]  /*9270*/  @!P1 NANOSLEEP.SYNCS 0x989680 ;  /* 0x009896800000995d */ /* 0x002fea0003900000 */
[----:B------:R-:W1:Y:S02]  /*9280*/  @!P1 SYNCS.PHASECHK.TRANS64 P1, [R19+URZ+0x8], R18 ;  /* 0x00000812130095a7 */ /* 0x000e64000802007f */
[----:B-1----:R-:W-:Y:S05]  /*9290*/  @!P1 BRA `(.L_x_38) ;  /* 0xfffffffc00ec9947 */ /* 0x002fea000383ffff */
[----:B------:R-:W-:Y:S05]  /*92a0*/  BRA `(.L_x_197) ;  /* 0xffffff9c00f07947 */ /* 0x000fea000383ffff */
.L_x_175:
[----:B------:R-:W-:Y:S01]  /*92b0*/  BSSY B1, `(.L_x_198) ;  /* 0x0000006000017945 */ /* 0x000fe20003800000 */
[----:B------:R-:W-:-:S07]  /*92c0*/  IMAD.MOV.U32 R10, RZ, RZ, -0x1 ;  /* 0xffffffffff0a7424 */ /* 0x000fce00078e00ff */
[----:B------:R-:W-:Y:S05]  /*92d0*/  WARPSYNC.COLLECTIVE R10, `(.L_x_199) ;  /* 0x000000000a0c7348 */ /* 0x000fea0003c00000 */
[----:B------:R-:W-:Y:S02]  /*92e0*/  ELECT P1, UR62, PT ;  /* 0x00000000003e782f */ /* 0x000fe40003820000 */
[----:B------:R-:W-:Y:S01]  /*92f0*/  MOV R10, UR62 ;  /* 0x0000003e000a7c02 */ /* 0x000fe20008000f00 */
[----:B------:R-:W-:Y:S10]  /*9300*/  ENDCOLLECTIVE ;  /* 0x000000000000791b */ /* 0x000ff40003800000 */
.L_x_199:
[----:B------:R-:W-:Y:S05]  /*9310*/  BSYNC B1 ;  /* 0x0000000000017941 */ /* 0x000fea0003800000 */
.L_x_198:
[----:B------:R-:W-:Y:S05]  /*9320*/  BRA `(.L_x_200) ;  /* 0xffffffec00d87947 */ /* 0x000fea000383ffff */
.L_x_178:
[----:B0-----:R0:W1:Y:S02]  /*9330*/  SYNCS.PHASECHK.TRANS64.TRYWAIT P1, [R19+URZ+0x28], R10 ;  /* 0x0000280a130075a7 */ /* 0x001064000802017f */
[----:B-1----:R-:W-:Y:S05]  /*9340*/  @!P1 NANOSLEEP.SYNCS 0x989680 ;  /* 0x009896800000995d */ /* 0x002fea0003900000 */
[----:B------:R-:W1:Y:S02]  /*9350*/  @!P1 SYNCS.PHASECHK.TRANS64 P1, [R19+URZ+0x28], R10 ;  /* 0x0000280a130095a7 */ /* 0x000e64000802007f */
[----:B-1----:R-:W-:Y:S05]  /*9360*/  @!P1 BRA `(.L_x_178) ;  /* 0xfffffffc00f09947 */ /* 0x002fea000383ffff */
[----:B------:R-:W-:Y:S05]  /*9370*/  BRA `(.L_x_201) ;  /* 0xfffffff000147947 */ /* 0x000fea000383ffff */
.L_x_187:
[----:B------:R-:W-:Y:S01]  /*9380*/  BSSY B0, `(.L_x_202) ;  /* 0x0000006000007945 */ /* 0x000fe20003800000 */
[----:B------:R-:W-:-:S07]  /*9390*/  IMAD.MOV.U32 R10, RZ, RZ, -0x1 ;  /* 0xffffffffff0a7424 */ /* 0x000fce00078e00ff */
[----:B------:R-:W-:Y:S05]  /*93a0*/  WARPSYNC.COLLECTIVE R10, `(.L_x_203) ;  /* 0x000000000a0c7348 */ /* 0x000fea0003c00000 */
[----:B------:R-:W-:Y:S02]  /*93b0*/  ELECT P1, UR62, PT ;  /* 0x00000000003e782f */ /* 0x000fe40003820000 */
[----:B------:R-:W-:Y:S01]  /*93c0*/  MOV R10, UR62 ;  /* 0x0000003e000a7c02 */ /* 0x000fe20008000f00 */
[----:B------:R-:W-:Y:S10]  /*93d0*/  ENDCOLLECTIVE ;  /* 0x000000000000791b */ /* 0x000ff40003800000 */
.L_x_203:
[----:B------:R-:W-:Y:S05]  /*93e0*/  BSYNC B0 ;  /* 0x0000000000007941 */ /* 0x000fea0003800000 */
.L_x_202:
[----:B------:R-:W-:Y:S01]  /*93f0*/  PLOP3.LUT P0, PT, P1, PT, PT, 0x80, 0x0 ;  /* 0x000000000000781c */ /* 0x000fe20000f0f070 */
[----:B------:R-:W-:-:S12]  /*9400*/  BRA `(.L_x_204) ;  /* 0xfffffff800707947 */ /* 0x000fd8000383ffff */
.L_x_191:
[----:B0-----:R0:W1:Y:S02]  /*9410*/  SYNCS.PHASECHK.TRANS64.TRYWAIT P0, [R5+URZ], R2 ;  /* 0x00000002050075a7 */ /* 0x001064000800017f */
[----:B-1----:R-:W-:Y:S05]  /*9420*/  @!P0 NANOSLEEP.SYNCS 0x989680 ;  /* 0x009896800000895d */ /* 0x002fea0003900000 */
[----:B------:R-:W1:Y:S02]  /*9430*/  @!P0 SYNCS.PHASECHK.TRANS64 P0, [R5+URZ], R2 ;  /* 0x00000002050085a7 */ /* 0x000e64000800007f */
[----:B-1----:R-:W-:Y:S05]  /*9440*/  @!P0 BRA `(.L_x_191) ;  /* 0xfffffffc00f08947 */ /* 0x002fea000383ffff */
[----:B------:R-:W-:Y:S05]  /*9450*/  BRA `(.L_x_205) ;  /* 0xfffffff800b07947 */ /* 0x000fea000383ffff */
.L_x_192:
[----:B0-----:R0:W1:Y:S02]  /*9460*/  SYNCS.PHASECHK.TRANS64.TRYWAIT P0, [R7+URZ], R4 ;  /* 0x00000004070075a7 */ /* 0x001064000800017f */
[----:B-1----:R-:W-:Y:S05]  /*9470*/  @!P0 NANOSLEEP.SYNCS 0x989680 ;  /* 0x009896800000895d */ /* 0x002fea0003900000 */
[----:B------:R-:W1:Y:S02]  /*9480*/  @!P0 SYNCS.PHASECHK.TRANS64 P0, [R7+URZ], R4 ;  /* 0x00000004070085a7 */ /* 0x000e64000800007f */
[----:B-1----:R-:W-:Y:S05]  /*9490*/  @!P0 BRA `(.L_x_192) ;  /* 0xfffffffc00f08947 */ /* 0x002fea000383ffff */
[----:B------:R-:W-:Y:S05]  /*94a0*/  BRA `(.L_x_206) ;  /* 0xfffffff800c07947 */ /* 0x000fea000383ffff */
.L_x_193:
[----:B0-----:R0:W1:Y:S02]  /*94b0*/  SYNCS.PHASECHK.TRANS64.TRYWAIT P0, [R8+URZ], R5 ;  /* 0x00000005080075a7 */ /* 0x001064000800017f */
[----:B-1----:R-:W-:Y:S05]  /*94c0*/  @!P0 NANOSLEEP.SYNCS 0x989680 ;  /* 0x009896800000895d */ /* 0x002fea0003900000 */
[----:B------:R-:W1:Y:S02]  /*94d0*/  @!P0 SYNCS.PHASECHK.TRANS64 P0, [R8+URZ], R5 ;  /* 0x00000005080085a7 */ /* 0x000e64000800007f */
[----:B-1----:R-:W-:Y:S05]  /*94e0*/  @!P0 BRA `(.L_x_193) ;  /* 0xfffffffc00f08947 */ /* 0x002fea000383ffff */
[----:B------:R-:W-:Y:S05]  /*94f0*/  BRA `(.L_x_207) ;  /* 0xfffffff800d07947 */ /* 0x000fea000383ffff */
.L_x_194:
[----:B-1----:R1:W2:Y:S02]  /*9500*/  SYNCS.PHASECHK.TRANS64.TRYWAIT P0, [R11+URZ], R6 ;  /* 0x000000060b0075a7 */ /* 0x0022a4000800017f */
[----:B--2---:R-:W-:Y:S05]  /*9510*/  @!P0 NANOSLEEP.SYNCS 0x989680 ;  /* 0x009896800000895d */ /* 0x004fea0003900000 */
[----:B------:R-:W2:Y:S02]  /*9520*/  @!P0 SYNCS.PHASECHK.TRANS64 P0, [R11+URZ], R6 ;  /* 0x000000060b0085a7 */ /* 0x000ea4000800007f */
[----:B--2---:R-:W-:Y:S05]  /*9530*/  @!P0 BRA `(.L_x_194) ;  /* 0xfffffffc00f08947 */ /* 0x004fea000383ffff */
[----:B------:R-:W-:Y:S05]  /*9540*/  BRA `(.L_x_208) ;  /* 0xfffffff800d87947 */ /* 0x000fea000383ffff */
.L_x_209:
[----:B------:R-:W-:-:S00]  /*9550*/  BRA `(.L_x_209) ;  /* 0xfffffffc00fc7947 */ /* 0x000fc0000383ffff */
[----:B------:R-:W-:-:S00]  /*9560*/  NOP ;  /* 0x0000000000007918 */ /* 0x000fc00000000000 */
        /* <DEDUP_REMOVED lines=9> */
.L_x_210:


//--------------------- .nv.shared._ZN7cutlass13device_kernelINS_4gemm6kernel13GemmUniversalIN4cute5tupleIJiiiiEEENS1_10collective13CollectiveMmaINS1_37MainloopSm90TmaGmmaWarpSpecializedFP8ILi5ENS5_IJNS4_1CILi1EEENSA_ILi2EEESB_EEENS1_32KernelTmaWarpSpecializedPingpongEEENS5_IJNSA_ILi64EEENSA_ILi128EEESG_EEENS_12float_e5m2_tENS5_IJlSB_lEEESJ_SK_NS4_8TiledMMAINS4_8MMA_AtomIJNS4_4SM904GMMA31MMA_64x128x32_F32E5M2E5M2_SS_TNILNSO_7ScaleInE1ELSQ_1EEEEEENS4_6LayoutINS5_IJSB_SB_SB_EEENS5_IJNSA_ILi0EEESV_SV_EEEEENS5_IJNS4_10UnderscoreESY_SY_EEEEENS4_23SM90_TMA_LOAD_MULTICASTENS4_14ComposedLayoutINS4_7SwizzleILi2ELi4ELi3EEENS4_18smem_ptr_flag_bitsILi8EEENST_INS5_IJNSA_ILi8EEESG_EEENS5_IJSG_SB_EEEEEEEvNS4_8identityENS4_13SM90_TMA_LOADES1B_vS1C_EENS_8epilogue10collective6detail29Sm90TmaWarpSpecializedAdapterINS1G_15DefaultEpilogueISJ_SK_SK_NS1F_6thread17LinearCombinationISJ_Li1EffLNS1K_9ScaleType4KindE0ELNS_15FloatRoundStyleE2ESJ_EENS1_15EpilogueDefaultEEEEEvvEEEEvNT_6ParamsE --------------------------
	.section	.nv.shared._ZN7cutlass13device_kernelINS_4gemm6kernel13GemmUniversalIN4cute5tupleIJiiiiEEENS1_10collective13CollectiveMmaINS1_37MainloopSm90TmaGmmaWarpSpecializedFP8ILi5ENS5_IJNS4_1CILi1EEENSA_ILi2EEESB_EEENS1_32KernelTmaWarpSpecializedPingpongEEENS5_IJNSA_ILi64EEENSA_ILi128EEESG_EEENS_12float_e5m2_tENS5_IJlSB_lEEESJ_SK_NS4_8TiledMMAINS4_8MMA_AtomIJNS4_4SM904GMMA31MMA_64x128x32_F32E5M2E5M2_SS_TNILNSO_7ScaleInE1ELSQ_1EEEEEENS4_6LayoutINS5_IJSB_SB_SB_EEENS5_IJNSA_ILi0EEESV_SV_EEEEENS5_IJNS4_10UnderscoreESY_SY_EEEEENS4_23SM90_TMA_LOAD_MULTICASTENS4_14ComposedLayoutINS4_7SwizzleILi2ELi4ELi3EEENS4_18smem_ptr_flag_bitsILi8EEENST_INS5_IJNSA_ILi8EEESG_EEENS5_IJSG_SB_EEEEEEEvNS4_8identityENS4_13SM90_TMA_LOADES1B_vS1C_EENS_8epilogue10collective6detail29Sm90TmaWarpSpecializedAdapterINS1G_15DefaultEpilogueISJ_SK_SK_NS1F_6thread17LinearCombinationISJ_Li1EffLNS1K_9ScaleType4KindE0ELNS_15FloatRoundStyleE2ESJ_EENS1_15EpilogueDefaultEEEEEvvEEEEvNT_6ParamsE,"aw",@nobits
	.sectionflags	@""
	.align	16
	.zero		1024


//--------------------- .nv.shared.reserved.0     --------------------------
	.section	.nv.shared.reserved.0,"aw",@nobits
	.weak		__nv_reservedSMEM_offset_0_alias
	.size		__nv_reservedSMEM_offset_0_alias, 0, 0
	.other		__nv_reservedSMEM_offset_0_alias,@"STO_CUDA_RESERVED_SHARED STV_DEFAULT"
__nv_reservedSMEM_offset_0_alias:
	.zero		0


//--------------------- .nv.global                --------------------------
	.section	.nv.global,"aw",@nobits
.nv.global:
	.type		_ZN39_INTERNAL_37afffd9_4_k_cu_b800bba1_47634cute1_E,@object
	.size		_ZN39_INTERNAL_37afffd9_4_k_cu_b800bba1_47634cute1_E,(_ZN39_INTERNAL_37afffd9_4_k_cu_b800bba1_47634cuda3std3__45__cpo6cbeginE - _ZN39_INTERNAL_37afffd9_4_k_cu_b800bba1_47634cute1_E)
_ZN39_INTERNAL_37afffd9_4_k_cu_b800bba1_47634cute1_E:
	.zero		1
	.type		_ZN39_INTERNAL_37afffd9_4_k_cu_b800bba1_47634cuda3std3__45__cpo6cbeginE,@object
	.size		_ZN39_INTERNAL_37afffd9_4_k_cu_b800bba1_47634cuda3std3__45__cpo6cbeginE,(_ZN39_INTERNAL_37afffd9_4_k_cu_b800bba1_47634cuda3std3__48in_placeE - _ZN39_INTERNAL_37afffd9_4_k_cu_b800bba1_47634cuda3std3__45__cpo6cbeginE)
_ZN39_INTERNAL_37afffd9_4_k_cu_b800bba1_47634cuda3std3__45__cpo6cbeginE:
	.zero		1
	.type		_ZN39_INTERNAL_37afffd9_4_k_cu_b800bba1_47634cuda3std3__48in_placeE,@object
	.size		_ZN39_INTERNAL_37afffd9_4_k_cu_b800bba1_47634cuda3std3__48in_placeE,(_ZN39_INTERNAL_37afffd9_4_k_cu_b800bba1_47634cuda3std6ranges3__45__cpo9iter_moveE - _ZN39_INTERNAL_37afffd9_4_k_cu_b800bba1_47634cuda3std3__48in_placeE)
_ZN39_INTERNAL_37afffd9_4_k_cu_b800bba1_47634cuda3std3__48in_placeE:
	.zero		1
	.type		_ZN39_INTERNAL_37afffd9_4_k_cu_b800bba1_47634cuda3std6ranges3__45__cpo9iter_moveE,@object
	.size		_ZN39_INTERNAL_37afffd9_4_k_cu_b800bba1_47634cuda3std6ranges3__45__cpo9iter_moveE,(_ZN39_INTERNAL_37afffd9_4_k_cu_b800bba1_47634cuda3std3__45__cpo5beginE - _ZN39_INTERNAL_37afffd9_4_k_cu_b800bba1_47634cuda3std6ranges3__45__cpo9iter_moveE)
_ZN39_INTERNAL_37afffd9_4_k_cu_b800bba1_47634cuda3std6ranges3__45__cpo9iter_moveE:
	.zero		1
	.type		_ZN39_INTERNAL_37afffd9_4_k_cu_b800bba1_47634cuda3std3__45__cpo5beginE,@object
	.size		_ZN39_INTERNAL_37afffd9_4_k_cu_b800bba1_47634cuda3std3__45__cpo5beginE,(_ZN39_INTERNAL_37afffd9_4_k_cu_b800bba1_47634cuda3std3__441_GLOBAL__N__37afffd9_4_k_cu_b800bba1_47636ignoreE - _ZN39_INTERNAL_37afffd9_4_k_cu_b800bba1_47634cuda3std3__45__cpo5beginE)
_ZN39_INTERNAL_37afffd9_4_k_cu_b800bba1_47634cuda3std3__45__cpo5beginE:
	.zero		1
	.type		_ZN39_INTERNAL_37afffd9_4_k_cu_b800bba1_47634cuda3std3__441_GLOBAL__N__37afffd9_4_k_cu_b800bba1_47636ignoreE,@object
	.size		_ZN39_INTERNAL_37afffd9_4_k_cu_b800bba1_47634cuda3std3__441_GLOBAL__N__37afffd9_4_k_cu_b800bba1_47636ignoreE,(_ZN39_INTERNAL_37afffd9_4_k_cu_b800bba1_47634cute7productE - _ZN39_INTERNAL_37afffd9_4_k_cu_b800bba1_47634cuda3std3__441_GLOBAL__N__37afffd9_4_k_cu_b800bba1_47636ignoreE)
_ZN39_INTERNAL_37afffd9_4_k_cu_b800bba1_47634cuda3std3__441_GLOBAL__N__37afffd9_4_k_cu_b800bba1_47636ignoreE:
	.zero		1
	.type		_ZN39_INTERNAL_37afffd9_4_k_cu_b800bba1_47634cute7productE,@object
	.size		_ZN39_INTERNAL_37afffd9_4_k_cu_b800bba1_47634cute7productE,(_ZN39_INTERNAL_37afffd9_4_k_cu_b800bba1_47634cuda3std3__45__cpo3endE - _ZN39_INTERNAL_37afffd9_4_k_cu_b800bba1_47634cute7productE)
_ZN39_INTERNAL_37afffd9_4_k_cu_b800bba1_47634cute7productE:
	.zero		1
	.type		_ZN39_INTERNAL_37afffd9_4_k_cu_b800bba1_47634cuda3std3__45__cpo3endE,@object
	.size		_ZN39_INTERNAL_37afffd9_4_k_cu_b800bba1_47634cuda3std3__45__cpo3endE,(_ZN39_INTERNAL_37afffd9_4_k_cu_b800bba1_47634cuda3std3__419piecewise_constructE - _ZN39_INTERNAL_37afffd9_4_k_cu_b800bba1_47634cuda3std3__45__cpo3endE)
_ZN39_INTERNAL_37afffd9_4_k_cu_b800bba1_47634cuda3std3__45__cpo3endE:
	.zero		1
	.type		_ZN39_INTERNAL_37afffd9_4_k_cu_b800bba1_47634cuda3std3__419piecewise_constructE,@object
	.size		_ZN39_INTERNAL_37afffd9_4_k_cu_b800bba1_47634cuda3std3__419piecewise_constructE,(_ZN39_INTERNAL_37afffd9_4_k_cu_b800bba1_47634cuda3std3__45__cpo4cendE - _ZN39_INTERNAL_37afffd9_4_k_cu_b800bba1_47634cuda3std3__419piecewise_constructE)
_ZN39_INTERNAL_37afffd9_4_k_cu_b800bba1_47634cuda3std3__419piecewise_constructE:
	.zero		1
	.type		_ZN39_INTERNAL_37afffd9_4_k_cu_b800bba1_47634cuda3std3__45__cpo4cendE,@object
	.size		_ZN39_INTERNAL_37afffd9_4_k_cu_b800bba1_47634cuda3std3__45__cpo4cendE,(_ZN39_INTERNAL_37afffd9_4_k_cu_b800bba1_47634cuda3std6ranges3__45__cpo4swapE - _ZN39_INTERNAL_37afffd9_4_k_cu_b800bba1_47634cuda3std3__45__cpo4cendE)
_ZN39_INTERNAL_37afffd9_4_k_cu_b800bba1_47634cuda3std3__45__cpo4cendE:
	.zero		1
	.type		_ZN39_INTERNAL_37afffd9_4_k_cu_b800bba1_47634cuda3std6ranges3__45__cpo4swapE,@object
	.size		_ZN39_INTERNAL_37afffd9_4_k_cu_b800bba1_47634cuda3std6ranges3__45__cpo4swapE,(.L_7 - _ZN39_INTERNAL_37afffd9_4_k_cu_b800bba1_47634cuda3std6ranges3__45__cpo4swapE)
_ZN39_INTERNAL_37afffd9_4_k_cu_b800bba1_47634cuda3std6ranges3__45__cpo4swapE:
	.zero		1
.L_7:


//--------------------- .nv.constant0._ZN7cutlass13device_kernelINS_4gemm6kernel13GemmUniversalIN4cute5tupleIJiiiiEEENS1_10collective13CollectiveMmaINS1_37MainloopSm90TmaGmmaWarpSpecializedFP8ILi5ENS5_IJNS4_1CILi1EEENSA_ILi2EEESB_EEENS1_32KernelTmaWarpSpecializedPingpongEEENS5_IJNSA_ILi64EEENSA_ILi128EEESG_EEENS_12float_e5m2_tENS5_IJlSB_lEEESJ_SK_NS4_8TiledMMAINS4_8MMA_AtomIJNS4_4SM904GMMA31MMA_64x128x32_F32E5M2E5M2_SS_TNILNSO_7ScaleInE1ELSQ_1EEEEEENS4_6LayoutINS5_IJSB_SB_SB_EEENS5_IJNSA_ILi0EEESV_SV_EEEEENS5_IJNS4_10UnderscoreESY_SY_EEEEENS4_23SM90_TMA_LOAD_MULTICASTENS4_14ComposedLayoutINS4_7SwizzleILi2ELi4ELi3EEENS4_18smem_ptr_flag_bitsILi8EEENST_INS5_IJNSA_ILi8EEESG_EEENS5_IJSG_SB_EEEEEEEvNS4_8identityENS4_13SM90_TMA_LOADES1B_vS1C_EENS_8epilogue10collective6detail29Sm90TmaWarpSpecializedAdapterINS1G_15DefaultEpilogueISJ_SK_SK_NS1F_6thread17LinearCombinationISJ_Li1EffLNS1K_9ScaleType4KindE0ELNS_15FloatRoundStyleE2ESJ_EENS1_15EpilogueDefaultEEEEEvvEEEEvNT_6ParamsE --------------------------
	.section	.nv.constant0._ZN7cutlass13device_kernelINS_4gemm6kernel13GemmUniversalIN4cute5tupleIJiiiiEEENS1_10collective13CollectiveMmaINS1_37MainloopSm90TmaGmmaWarpSpecializedFP8ILi5ENS5_IJNS4_1CILi1EEENSA_ILi2EEESB_EEENS1_32KernelTmaWarpSpecializedPingpongEEENS5_IJNSA_ILi64EEENSA_ILi128EEESG_EEENS_12float_e5m2_tENS5_IJlSB_lEEESJ_SK_NS4_8TiledMMAINS4_8MMA_AtomIJNS4_4SM904GMMA31MMA_64x128x32_F32E5M2E5M2_SS_TNILNSO_7ScaleInE1ELSQ_1EEEEEENS4_6LayoutINS5_IJSB_SB_SB_EEENS5_IJNSA_ILi0EEESV_SV_EEEEENS5_IJNS4_10UnderscoreESY_SY_EEEEENS4_23SM90_TMA_LOAD_MULTICASTENS4_14ComposedLayoutINS4_7SwizzleILi2ELi4ELi3EEENS4_18smem_ptr_flag_bitsILi8EEENST_INS5_IJNSA_ILi8EEESG_EEENS5_IJSG_SB_EEEEEEEvNS4_8identityENS4_13SM90_TMA_LOADES1B_vS1C_EENS_8epilogue10collective6detail29Sm90TmaWarpSpecializedAdapterINS1G_15DefaultEpilogueISJ_SK_SK_NS1F_6thread17LinearCombinationISJ_Li1EffLNS1K_9ScaleType4KindE0ELNS_15FloatRoundStyleE2ESJ_EENS1_15EpilogueDefaultEEEEEvvEEEEvNT_6ParamsE,"a",@progbits
	.sectionflags	@""
	.align	4
.nv.constant0._ZN7cutlass13device_kernelINS_4gemm6kernel13GemmUniversalIN4cute5tupleIJiiiiEEENS1_10collective13CollectiveMmaINS1_37MainloopSm90TmaGmmaWarpSpecializedFP8ILi5ENS5_IJNS4_1CILi1EEENSA_ILi2EEESB_EEENS1_32KernelTmaWarpSpecializedPingpongEEENS5_IJNSA_ILi64EEENSA_ILi128EEESG_EEENS_12float_e5m2_tENS5_IJlSB_lEEESJ_SK_NS4_8TiledMMAINS4_8MMA_AtomIJNS4_4SM904GMMA31MMA_64x128x32_F32E5M2E5M2_SS_TNILNSO_7ScaleInE1ELSQ_1EEEEEENS4_6LayoutINS5_IJSB_SB_SB_EEENS5_IJNSA_ILi0EEESV_SV_EEEEENS5_IJNS4_10UnderscoreESY_SY_EEEEENS4_23SM90_TMA_LOAD_MULTICASTENS4_14ComposedLayoutINS4_7SwizzleILi2ELi4ELi3EEENS4_18smem_ptr_flag_bitsILi8EEENST_INS5_IJNSA_ILi8EEESG_EEENS5_IJSG_SB_EEEEEEEvNS4_8identityENS4_13SM90_TMA_LOADES1B_vS1C_EENS_8epilogue10collective6detail29Sm90TmaWarpSpecializedAdapterINS1G_15DefaultEpilogueISJ_SK_SK_NS1F_6thread17LinearCombinationISJ_Li1EffLNS1K_9ScaleType4KindE0ELNS_15FloatRoundStyleE2ESJ_EENS1_15EpilogueDefaultEEEEEvvEEEEvNT_6ParamsE:
	.zero		1664


//--------------------- SYMBOLS --------------------------

	.type		.nv.reservedSmem.offset0,@object
	.size		.nv.reservedSmem.offset0,0x4
